//
// Generated by NVIDIA NVVM Compiler
//
// Compiler Build ID: CL-36424714
// Cuda compilation tools, release 13.0, V13.0.88
// Based on NVVM 20.0.0
//

.version 9.0
.target sm_100
.address_size 64

	// .globl	_Z9vermelhosPd
.func  (.param .align 16 .b8 func_retval0[16]) __internal_trig_reduction_slowpathd
(
	.param .b64 __internal_trig_reduction_slowpathd_param_0
)
;
.func  (.param .b64 func_retval0) __internal_accurate_pow
(
	.param .b64 __internal_accurate_pow_param_0,
	.param .b64 __internal_accurate_pow_param_1
)
;
.const .align 8 .f64 d_h1;
.const .align 8 .f64 d_h2;
.const .align 8 .f64 d_denominador1;
.const .align 8 .f64 d_denominador2;
.const .align 4 .u32 d_dimensaoX;
.const .align 4 .u32 d_dimensaoY;
.const .align 8 .f64 d_parcial1;
.const .align 8 .f64 d_parcial2;
.const .align 8 .f64 d_cosH1PI;
.const .align 8 .f64 d_cosH2PI;
.shared .align 8 .b8 subMatriz[512];
.global .align 8 .b8 __cudart_i2opi_d[144] = {8, 93, 141, 31, 177, 95, 251, 107, 234, 146, 82, 138, 247, 57, 7, 61, 123, 241, 229, 235, 199, 186, 39, 117, 45, 234, 95, 158, 102, 63, 70, 79, 183, 9, 203, 39, 207, 126, 54, 109, 31, 109, 10, 90, 139, 17, 47, 239, 15, 152, 5, 222, 255, 151, 248, 31, 59, 40, 249, 189, 139, 95, 132, 156, 244, 57, 83, 131, 57, 214, 145, 57, 65, 126, 95, 180, 38, 112, 156, 233, 132, 68, 187, 46, 245, 53, 130, 232, 62, 167, 41, 177, 28, 235, 29, 254, 28, 146, 209, 9, 234, 46, 73, 6, 224, 210, 77, 66, 58, 110, 36, 183, 97, 197, 187, 222, 171, 99, 81, 254, 65, 144, 67, 60, 153, 149, 98, 219, 192, 221, 52, 245, 209, 87, 39, 252, 41, 21, 68, 78, 110, 131, 249, 162};
.global .align 16 .b8 __cudart_sin_cos_coeffs[128] = {70, 210, 176, 44, 241, 229, 90, 190, 146, 227, 172, 105, 227, 29, 199, 62, 161, 98, 219, 25, 160, 1, 42, 191, 24, 8, 17, 17, 17, 17, 129, 63, 84, 85, 85, 85, 85, 85, 197, 191, 0, 0, 0, 0, 0, 0, 0, 0, 0, 0, 0, 0, 0, 0, 0, 0, 100, 129, 253, 32, 131, 255, 168, 189, 40, 133, 239, 193, 167, 238, 33, 62, 217, 230, 6, 142, 79, 126, 146, 190, 233, 188, 221, 25, 160, 1, 250, 62, 71, 93, 193, 22, 108, 193, 86, 191, 81, 85, 85, 85, 85, 85, 165, 63, 0, 0, 0, 0, 0, 0, 224, 191, 0, 0, 0, 0, 0, 0, 240, 63};

.visible .entry _Z9vermelhosPd(
	.param .u64 .ptr .align 1 _Z9vermelhosPd_param_0
)
{
	.reg .pred 	%p<121>;
	.reg .b32 	%r<219>;
	.reg .b64 	%rd<37>;
	.reg .b64 	%fd<366>;

	ld.param.u64 	%rd3, [_Z9vermelhosPd_param_0];
	cvta.to.global.u64 	%rd1, %rd3;
	mov.u32 	%r44, %ctaid.x;
	mov.u32 	%r45, %ntid.x;
	mov.u32 	%r1, %tid.x;
	mad.lo.s32 	%r46, %r44, %r45, %r1;
	add.s32 	%r2, %r46, 1;
	mov.u32 	%r47, %ctaid.y;
	mov.u32 	%r48, %ntid.y;
	mov.u32 	%r3, %tid.y;
	mad.lo.s32 	%r49, %r47, %r48, %r3;
	add.s32 	%r5, %r49, 1;
	ld.const.u32 	%r50, [d_dimensaoX];
	add.s32 	%r51, %r50, -2;
	setp.gt.s32 	%p1, %r2, %r51;
	ld.const.u32 	%r52, [d_dimensaoY];
	add.s32 	%r53, %r52, -2;
	setp.ge.s32 	%p2, %r49, %r53;
	or.pred  	%p3, %p1, %p2;
	@%p3 bra 	$L__BB0_71;
	add.s32 	%r7, %r2, %r5;
	and.b32  	%r54, %r7, -2147483647;
	setp.ne.s32 	%p4, %r54, 1;
	mul.lo.s32 	%r55, %r52, %r2;
	cvt.u64.u32 	%rd4, %r49;
	cvt.s64.s32 	%rd5, %r55;
	add.s64 	%rd6, %rd5, %rd4;
	shl.b64 	%rd7, %rd6, 3;
	add.s64 	%rd2, %rd1, %rd7;
	shl.b32 	%r56, %r1, 6;
	mov.u32 	%r57, subMatriz;
	add.s32 	%r58, %r57, %r56;
	shl.b32 	%r59, %r3, 3;
	add.s32 	%r8, %r58, %r59;
	@%p4 bra 	$L__BB0_3;
	ld.global.f64 	%fd104, [%rd2+8];
	st.shared.f64 	[%r8], %fd104;
$L__BB0_3:
	bar.sync 	0;
	and.b32  	%r60, %r7, 1;
	setp.eq.b32 	%p5, %r60, 1;
	@%p5 bra 	$L__BB0_71;
	setp.ne.s32 	%p6, %r1, 0;
	setp.ne.s32 	%p7, %r1, 7;
	and.pred  	%p8, %p6, %p7;
	setp.ne.s32 	%p9, %r3, 0;
	and.pred  	%p10, %p9, %p8;
	setp.ne.s32 	%p11, %r3, 7;
	and.pred  	%p12, %p11, %p10;
	@%p12 bra 	$L__BB0_38;
	ld.const.f64 	%fd223, [d_parcial1];
	ld.const.f64 	%fd1, [d_h1];
	cvt.rn.f64.s32 	%fd224, %r2;
	mul.f64 	%fd225, %fd1, %fd224;
	cvt.rn.f64.u32 	%fd226, %r5;
	ld.const.f64 	%fd227, [d_h2];
	mul.f64 	%fd228, %fd227, %fd226;
	mul.f64 	%fd229, %fd225, 0d407F400000000000;
	mov.f64 	%fd230, 0d3FF0000000000000;
	sub.f64 	%fd231, %fd230, %fd225;
	mul.f64 	%fd232, %fd229, %fd231;
	mov.f64 	%fd233, 0d3FE0000000000000;
	sub.f64 	%fd234, %fd233, %fd228;
	mul.f64 	%fd235, %fd232, %fd234;
	mul.f64 	%fd236, %fd1, %fd235;
	ld.const.f64 	%fd237, [d_denominador1];
	div.rn.f64 	%fd238, %fd236, %fd237;
	sub.f64 	%fd2, %fd223, %fd238;
	add.f64 	%fd3, %fd223, %fd238;
	mul.f64 	%fd4, %fd2, %fd3;
	{
	.reg .b32 %temp; 
	mov.b64 	{%temp, %r9}, %fd4;
	}
	{
	.reg .b32 %temp; 
	mov.b64 	{%temp, %r10}, %fd233;
	}
	abs.f64 	%fd5, %fd4;
	{ // callseq 6, 0
	.param .b64 param0;
	st.param.f64 	[param0], %fd5;
	.param .b64 param1;
	st.param.f64 	[param1], 0d3FE0000000000000;
	.param .b64 retval0;
	call.uni (retval0), 
	__internal_accurate_pow, 
	(
	param0, 
	param1
	);
	ld.param.f64 	%fd239, [retval0];
	} // callseq 6
	setp.lt.s32 	%p67, %r9, 0;
	setp.neu.f64 	%p68, %fd4, 0d0000000000000000;
	shr.s32 	%r130, %r10, 31;
	and.b32  	%r131, %r130, 2146435072;
	mov.b32 	%r132, 0;
	mov.b64 	%fd6, {%r132, %r131};
	selp.f64 	%fd241, 0dFFF8000000000000, %fd239, %p67;
	selp.f64 	%fd348, %fd241, %fd6, %p68;
	add.f64 	%fd242, %fd4, 0d3FE0000000000000;
	{
	.reg .b32 %temp; 
	mov.b64 	{%temp, %r133}, %fd242;
	}
	and.b32  	%r134, %r133, 2146435072;
	setp.ne.s32 	%p69, %r134, 2146435072;
	@%p69 bra 	$L__BB0_10;
	setp.num.f64 	%p70, %fd4, %fd4;
	@%p70 bra 	$L__BB0_8;
	mov.f64 	%fd243, 0d3FE0000000000000;
	add.rn.f64 	%fd348, %fd4, %fd243;
	bra.uni 	$L__BB0_10;
$L__BB0_8:
	setp.neu.f64 	%p71, %fd5, 0d7FF0000000000000;
	@%p71 bra 	$L__BB0_10;
	setp.lt.s32 	%p72, %r10, 0;
	setp.neu.f64 	%p73, %fd4, 0d0000000000000000;
	setp.lt.s32 	%p74, %r9, 0;
	and.b32  	%r135, %r10, 2146435072;
	setp.eq.s32 	%p75, %r135, 1071644672;
	selp.b32 	%r136, 0, 2146435072, %p72;
	and.b32  	%r137, %r10, 2147483647;
	setp.ne.s32 	%p76, %r137, 1071644672;
	or.b32  	%r138, %r136, -2147483648;
	selp.b32 	%r139, %r138, %r136, %p76;
	selp.b32 	%r140, %r139, %r136, %p75;
	selp.b32 	%r141, %r140, %r136, %p73;
	selp.b32 	%r142, %r141, %r136, %p74;
	mov.b32 	%r143, 0;
	mov.b64 	%fd348, {%r143, %r142};
$L__BB0_10:
	setp.eq.f64 	%p77, %fd4, 0d3FF0000000000000;
	selp.f64 	%fd11, 0d3FF0000000000000, %fd348, %p77;
	mul.f64 	%fd12, %fd1, 0d400921FB54442D18;
	abs.f64 	%fd13, %fd12;
	setp.neu.f64 	%p78, %fd13, 0d7FF0000000000000;
	@%p78 bra 	$L__BB0_12;
	mov.f64 	%fd249, 0d0000000000000000;
	mul.rn.f64 	%fd350, %fd12, %fd249;
	mov.b32 	%r212, 1;
	bra.uni 	$L__BB0_15;
$L__BB0_12:
	mul.f64 	%fd244, %fd12, 0d3FE45F306DC9C883;
	cvt.rni.s32.f64 	%r211, %fd244;
	cvt.rn.f64.s32 	%fd245, %r211;
	fma.rn.f64 	%fd246, %fd245, 0dBFF921FB54442D18, %fd12;
	fma.rn.f64 	%fd247, %fd245, 0dBC91A62633145C00, %fd246;
	fma.rn.f64 	%fd350, %fd245, 0dB97B839A252049C0, %fd247;
	setp.ltu.f64 	%p79, %fd13, 0d41E0000000000000;
	@%p79 bra 	$L__BB0_14;
	{ // callseq 7, 0
	.param .b64 param0;
	st.param.f64 	[param0], %fd12;
	.param .align 16 .b8 retval0[16];
	call.uni (retval0), 
	__internal_trig_reduction_slowpathd, 
	(
	param0
	);
	ld.param.f64 	%fd350, [retval0];
	ld.param.b32 	%r211, [retval0+8];
	} // callseq 7
$L__BB0_14:
	add.s32 	%r212, %r211, 1;
$L__BB0_15:
	shl.b32 	%r146, %r212, 6;
	cvt.u64.u32 	%rd16, %r146;
	and.b64  	%rd17, %rd16, 64;
	mov.u64 	%rd18, __cudart_sin_cos_coeffs;
	add.s64 	%rd19, %rd18, %rd17;
	mul.rn.f64 	%fd250, %fd350, %fd350;
	and.b32  	%r147, %r212, 1;
	setp.eq.b32 	%p80, %r147, 1;
	selp.f64 	%fd251, 0dBDA8FF8320FD8164, 0d3DE5DB65F9785EBA, %p80;
	ld.global.nc.v2.f64 	{%fd252, %fd253}, [%rd19];
	fma.rn.f64 	%fd254, %fd251, %fd250, %fd252;
	fma.rn.f64 	%fd255, %fd254, %fd250, %fd253;
	ld.global.nc.v2.f64 	{%fd256, %fd257}, [%rd19+16];
	fma.rn.f64 	%fd258, %fd255, %fd250, %fd256;
	fma.rn.f64 	%fd259, %fd258, %fd250, %fd257;
	ld.global.nc.v2.f64 	{%fd260, %fd261}, [%rd19+32];
	fma.rn.f64 	%fd262, %fd259, %fd250, %fd260;
	fma.rn.f64 	%fd263, %fd262, %fd250, %fd261;
	fma.rn.f64 	%fd264, %fd263, %fd350, %fd350;
	fma.rn.f64 	%fd265, %fd263, %fd250, 0d3FF0000000000000;
	selp.f64 	%fd266, %fd265, %fd264, %p80;
	and.b32  	%r148, %r212, 2;
	setp.eq.s32 	%p81, %r148, 0;
	mov.f64 	%fd267, 0d0000000000000000;
	sub.f64 	%fd268, %fd267, %fd266;
	selp.f64 	%fd269, %fd266, %fd268, %p81;
	mul.f64 	%fd19, %fd11, %fd269;
	ld.const.f64 	%fd270, [d_parcial2];
	mul.f64 	%fd273, %fd228, 0d407F400000000000;
	mov.f64 	%fd274, 0d3FF0000000000000;
	sub.f64 	%fd275, %fd274, %fd228;
	mul.f64 	%fd276, %fd273, %fd275;
	ld.const.f64 	%fd277, [d_h1];
	mov.u32 	%r150, %ctaid.x;
	mov.u32 	%r151, %ntid.x;
	mov.u32 	%r152, %tid.x;
	mad.lo.s32 	%r153, %r150, %r151, %r152;
	add.s32 	%r154, %r153, 1;
	cvt.rn.f64.s32 	%fd278, %r154;
	fma.rn.f64 	%fd279, %fd277, %fd278, 0dBFE0000000000000;
	mul.f64 	%fd280, %fd276, %fd279;
	mul.f64 	%fd281, %fd227, %fd280;
	ld.const.f64 	%fd282, [d_denominador2];
	div.rn.f64 	%fd283, %fd281, %fd282;
	add.f64 	%fd21, %fd270, %fd283;
	sub.f64 	%fd22, %fd270, %fd283;
	mul.f64 	%fd23, %fd21, %fd22;
	{
	.reg .b32 %temp; 
	mov.b64 	{%temp, %r16}, %fd23;
	}
	abs.f64 	%fd24, %fd23;
	{ // callseq 8, 0
	.param .b64 param0;
	st.param.f64 	[param0], %fd24;
	.param .b64 param1;
	st.param.f64 	[param1], 0d3FE0000000000000;
	.param .b64 retval0;
	call.uni (retval0), 
	__internal_accurate_pow, 
	(
	param0, 
	param1
	);
	ld.param.f64 	%fd284, [retval0];
	} // callseq 8
	setp.lt.s32 	%p82, %r16, 0;
	setp.neu.f64 	%p83, %fd23, 0d0000000000000000;
	selp.f64 	%fd286, 0dFFF8000000000000, %fd284, %p82;
	selp.f64 	%fd351, %fd286, %fd6, %p83;
	add.f64 	%fd287, %fd23, 0d3FE0000000000000;
	{
	.reg .b32 %temp; 
	mov.b64 	{%temp, %r155}, %fd287;
	}
	and.b32  	%r156, %r155, 2146435072;
	setp.ne.s32 	%p84, %r156, 2146435072;
	@%p84 bra 	$L__BB0_20;
	setp.num.f64 	%p85, %fd23, %fd23;
	@%p85 bra 	$L__BB0_18;
	mov.f64 	%fd288, 0d3FE0000000000000;
	add.rn.f64 	%fd351, %fd23, %fd288;
	bra.uni 	$L__BB0_20;
$L__BB0_18:
	setp.neu.f64 	%p86, %fd24, 0d7FF0000000000000;
	@%p86 bra 	$L__BB0_20;
	setp.neu.f64 	%p87, %fd23, 0d0000000000000000;
	setp.lt.s32 	%p88, %r16, 0;
	setp.lt.s32 	%p89, %r10, 0;
	and.b32  	%r157, %r10, 2146435072;
	setp.eq.s32 	%p90, %r157, 1071644672;
	selp.b32 	%r158, 0, 2146435072, %p89;
	and.b32  	%r159, %r10, 2147483647;
	setp.ne.s32 	%p91, %r159, 1071644672;
	or.b32  	%r160, %r158, -2147483648;
	selp.b32 	%r161, %r160, %r158, %p91;
	selp.b32 	%r162, %r161, %r158, %p90;
	selp.b32 	%r163, %r162, %r158, %p87;
	selp.b32 	%r164, %r163, %r158, %p88;
	mov.b32 	%r165, 0;
	mov.b64 	%fd351, {%r165, %r164};
$L__BB0_20:
	setp.eq.f64 	%p92, %fd23, 0d3FF0000000000000;
	selp.f64 	%fd29, 0d3FF0000000000000, %fd351, %p92;
	mul.f64 	%fd30, %fd227, 0d400921FB54442D18;
	abs.f64 	%fd31, %fd30;
	setp.neu.f64 	%p93, %fd31, 0d7FF0000000000000;
	@%p93 bra 	$L__BB0_22;
	mov.f64 	%fd295, 0d0000000000000000;
	mul.rn.f64 	%fd353, %fd30, %fd295;
	mov.b32 	%r214, 1;
	bra.uni 	$L__BB0_25;
$L__BB0_22:
	mul.f64 	%fd290, %fd30, 0d3FE45F306DC9C883;
	cvt.rni.s32.f64 	%r213, %fd290;
	cvt.rn.f64.s32 	%fd291, %r213;
	fma.rn.f64 	%fd292, %fd291, 0dBFF921FB54442D18, %fd30;
	fma.rn.f64 	%fd293, %fd291, 0dBC91A62633145C00, %fd292;
	fma.rn.f64 	%fd353, %fd291, 0dB97B839A252049C0, %fd293;
	setp.ltu.f64 	%p94, %fd31, 0d41E0000000000000;
	@%p94 bra 	$L__BB0_24;
	{ // callseq 9, 0
	.param .b64 param0;
	st.param.f64 	[param0], %fd30;
	.param .align 16 .b8 retval0[16];
	call.uni (retval0), 
	__internal_trig_reduction_slowpathd, 
	(
	param0
	);
	ld.param.f64 	%fd353, [retval0];
	ld.param.b32 	%r213, [retval0+8];
	} // callseq 9
$L__BB0_24:
	add.s32 	%r214, %r213, 1;
$L__BB0_25:
	shl.b32 	%r168, %r214, 6;
	cvt.u64.u32 	%rd20, %r168;
	and.b64  	%rd21, %rd20, 64;
	mov.u64 	%rd22, __cudart_sin_cos_coeffs;
	add.s64 	%rd23, %rd22, %rd21;
	mul.rn.f64 	%fd296, %fd353, %fd353;
	and.b32  	%r169, %r214, 1;
	setp.eq.b32 	%p95, %r169, 1;
	selp.f64 	%fd297, 0dBDA8FF8320FD8164, 0d3DE5DB65F9785EBA, %p95;
	ld.global.nc.v2.f64 	{%fd298, %fd299}, [%rd23];
	fma.rn.f64 	%fd300, %fd297, %fd296, %fd298;
	fma.rn.f64 	%fd301, %fd300, %fd296, %fd299;
	ld.global.nc.v2.f64 	{%fd302, %fd303}, [%rd23+16];
	fma.rn.f64 	%fd304, %fd301, %fd296, %fd302;
	fma.rn.f64 	%fd305, %fd304, %fd296, %fd303;
	ld.global.nc.v2.f64 	{%fd306, %fd307}, [%rd23+32];
	fma.rn.f64 	%fd308, %fd305, %fd296, %fd306;
	fma.rn.f64 	%fd309, %fd308, %fd296, %fd307;
	fma.rn.f64 	%fd310, %fd309, %fd353, %fd353;
	fma.rn.f64 	%fd311, %fd309, %fd296, 0d3FF0000000000000;
	selp.f64 	%fd312, %fd311, %fd310, %p95;
	and.b32  	%r170, %r214, 2;
	setp.eq.s32 	%p96, %r170, 0;
	mov.f64 	%fd313, 0d0000000000000000;
	sub.f64 	%fd314, %fd313, %fd312;
	selp.f64 	%fd315, %fd312, %fd314, %p96;
	fma.rn.f64 	%fd316, %fd29, %fd315, %fd19;
	add.f64 	%fd38, %fd316, %fd316;
	{
	.reg .b32 %temp; 
	mov.b64 	{%temp, %r22}, %fd38;
	}
	mov.f64 	%fd317, 0d4000000000000000;
	{
	.reg .b32 %temp; 
	mov.b64 	{%temp, %r171}, %fd317;
	}
	and.b32  	%r24, %r171, 2146435072;
	setp.eq.s32 	%p97, %r24, 1062207488;
	abs.f64 	%fd39, %fd38;
	{ // callseq 10, 0
	.param .b64 param0;
	st.param.f64 	[param0], %fd39;
	.param .b64 param1;
	st.param.f64 	[param1], 0d4000000000000000;
	.param .b64 retval0;
	call.uni (retval0), 
	__internal_accurate_pow, 
	(
	param0, 
	param1
	);
	ld.param.f64 	%fd318, [retval0];
	} // callseq 10
	setp.lt.s32 	%p98, %r22, 0;
	neg.f64 	%fd320, %fd318;
	selp.f64 	%fd321, %fd320, %fd318, %p97;
	selp.f64 	%fd355, %fd321, %fd318, %p98;
	setp.neu.f64 	%p99, %fd38, 0d0000000000000000;
	@%p99 bra 	$L__BB0_27;
	setp.eq.s32 	%p100, %r24, 1062207488;
	selp.b32 	%r172, %r22, 0, %p100;
	setp.lt.s32 	%p101, %r171, 0;
	or.b32  	%r173, %r172, 2146435072;
	selp.b32 	%r174, %r173, %r172, %p101;
	mov.b32 	%r175, 0;
	mov.b64 	%fd355, {%r175, %r174};
$L__BB0_27:
	add.f64 	%fd322, %fd38, 0d4000000000000000;
	{
	.reg .b32 %temp; 
	mov.b64 	{%temp, %r176}, %fd322;
	}
	and.b32  	%r177, %r176, 2146435072;
	setp.ne.s32 	%p102, %r177, 2146435072;
	@%p102 bra 	$L__BB0_32;
	setp.num.f64 	%p103, %fd38, %fd38;
	@%p103 bra 	$L__BB0_30;
	mov.f64 	%fd323, 0d4000000000000000;
	add.rn.f64 	%fd355, %fd38, %fd323;
	bra.uni 	$L__BB0_32;
$L__BB0_30:
	setp.neu.f64 	%p104, %fd39, 0d7FF0000000000000;
	@%p104 bra 	$L__BB0_32;
	setp.lt.s32 	%p105, %r22, 0;
	setp.eq.s32 	%p106, %r24, 1062207488;
	setp.lt.s32 	%p107, %r171, 0;
	selp.b32 	%r179, 0, 2146435072, %p107;
	and.b32  	%r180, %r171, 2147483647;
	setp.ne.s32 	%p108, %r180, 1071644672;
	or.b32  	%r181, %r179, -2147483648;
	selp.b32 	%r182, %r181, %r179, %p108;
	selp.b32 	%r183, %r182, %r179, %p106;
	selp.b32 	%r184, %r183, %r179, %p105;
	mov.b32 	%r185, 0;
	mov.b64 	%fd355, {%r185, %r184};
$L__BB0_32:
	setp.eq.f64 	%p109, %fd38, 0d3FF0000000000000;
	mov.f64 	%fd324, 0d3FF0000000000000;
	sub.f64 	%fd325, %fd324, %fd355;
	selp.f64 	%fd46, 0d0000000000000000, %fd325, %p109;
	{
	.reg .b32 %temp; 
	mov.b64 	{%temp, %r25}, %fd46;
	}
	abs.f64 	%fd47, %fd46;
	{ // callseq 11, 0
	.param .b64 param0;
	st.param.f64 	[param0], %fd47;
	.param .b64 param1;
	st.param.f64 	[param1], 0d3FE0000000000000;
	.param .b64 retval0;
	call.uni (retval0), 
	__internal_accurate_pow, 
	(
	param0, 
	param1
	);
	ld.param.f64 	%fd326, [retval0];
	} // callseq 11
	setp.lt.s32 	%p110, %r25, 0;
	setp.neu.f64 	%p111, %fd46, 0d0000000000000000;
	selp.f64 	%fd328, 0dFFF8000000000000, %fd326, %p110;
	selp.f64 	%fd356, %fd328, %fd6, %p111;
	add.f64 	%fd329, %fd46, 0d3FE0000000000000;
	{
	.reg .b32 %temp; 
	mov.b64 	{%temp, %r186}, %fd329;
	}
	and.b32  	%r187, %r186, 2146435072;
	setp.ne.s32 	%p112, %r187, 2146435072;
	@%p112 bra 	$L__BB0_37;
	setp.num.f64 	%p113, %fd46, %fd46;
	@%p113 bra 	$L__BB0_35;
	mov.f64 	%fd330, 0d3FE0000000000000;
	add.rn.f64 	%fd356, %fd46, %fd330;
	bra.uni 	$L__BB0_37;
$L__BB0_35:
	setp.neu.f64 	%p114, %fd47, 0d7FF0000000000000;
	@%p114 bra 	$L__BB0_37;
	setp.neu.f64 	%p115, %fd46, 0d0000000000000000;
	setp.lt.s32 	%p116, %r25, 0;
	setp.lt.s32 	%p117, %r10, 0;
	and.b32  	%r188, %r10, 2146435072;
	setp.eq.s32 	%p118, %r188, 1071644672;
	selp.b32 	%r189, 0, 2146435072, %p117;
	and.b32  	%r190, %r10, 2147483647;
	setp.ne.s32 	%p119, %r190, 1071644672;
	or.b32  	%r191, %r189, -2147483648;
	selp.b32 	%r192, %r191, %r189, %p119;
	selp.b32 	%r193, %r192, %r189, %p118;
	selp.b32 	%r194, %r193, %r189, %p115;
	selp.b32 	%r195, %r194, %r189, %p116;
	mov.b32 	%r196, 0;
	mov.b64 	%fd356, {%r196, %r195};
$L__BB0_37:
	ld.param.u64 	%rd36, [_Z9vermelhosPd_param_0];
	setp.eq.f64 	%p120, %fd46, 0d3FF0000000000000;
	add.f64 	%fd331, %fd356, 0d3FF0000000000000;
	mov.f64 	%fd332, 0d4000000000000000;
	div.rn.f64 	%fd333, %fd332, %fd331;
	selp.f64 	%fd334, 0d3FF0000000000000, %fd333, %p120;
	mov.f64 	%fd335, 0d3FF0000000000000;
	sub.f64 	%fd336, %fd335, %fd334;
	ld.global.f64 	%fd337, [%rd2+8];
	mul.f64 	%fd338, %fd337, %fd336;
	st.global.f64 	[%rd2+8], %fd338;
	ld.const.u32 	%r197, [d_dimensaoY];
	mov.u32 	%r198, %ctaid.x;
	mov.u32 	%r199, %ntid.x;
	mov.u32 	%r200, %tid.x;
	mad.lo.s32 	%r201, %r198, %r199, %r200;
	mul.lo.s32 	%r202, %r197, %r201;
	cvt.s64.s32 	%rd24, %r202;
	mov.u32 	%r203, %ctaid.y;
	mov.u32 	%r204, %ntid.y;
	mov.u32 	%r205, %tid.y;
	mad.lo.s32 	%r206, %r203, %r204, %r205;
	cvt.u64.u32 	%rd25, %r206;
	add.s64 	%rd26, %rd24, %rd25;
	cvta.to.global.u64 	%rd27, %rd36;
	shl.b64 	%rd28, %rd26, 3;
	add.s64 	%rd29, %rd27, %rd28;
	ld.global.f64 	%fd339, [%rd29+8];
	fma.rn.f64 	%fd340, %fd339, %fd3, 0d0000000000000000;
	shl.b32 	%r207, %r197, 1;
	add.s32 	%r208, %r202, %r207;
	cvt.s64.s32 	%rd30, %r208;
	add.s64 	%rd31, %rd30, %rd25;
	shl.b64 	%rd32, %rd31, 3;
	add.s64 	%rd33, %rd27, %rd32;
	ld.global.f64 	%fd341, [%rd33+8];
	fma.rn.f64 	%fd342, %fd341, %fd2, %fd340;
	add.s32 	%r209, %r202, %r197;
	add.s32 	%r210, %r209, %r206;
	mul.wide.s32 	%rd34, %r210, 8;
	add.s64 	%rd35, %rd27, %rd34;
	ld.global.f64 	%fd343, [%rd35];
	fma.rn.f64 	%fd344, %fd343, %fd21, %fd342;
	ld.global.f64 	%fd345, [%rd35+16];
	fma.rn.f64 	%fd346, %fd345, %fd22, %fd344;
	fma.rn.f64 	%fd347, %fd334, %fd346, %fd338;
	st.global.f64 	[%rd2+8], %fd347;
	bra.uni 	$L__BB0_71;
$L__BB0_38:
	ld.const.f64 	%fd105, [d_parcial1];
	ld.const.f64 	%fd52, [d_h1];
	cvt.rn.f64.s32 	%fd106, %r2;
	mul.f64 	%fd53, %fd52, %fd106;
	cvt.rn.f64.u32 	%fd107, %r5;
	ld.const.f64 	%fd108, [d_h2];
	mul.f64 	%fd54, %fd108, %fd107;
	mul.f64 	%fd109, %fd53, 0d407F400000000000;
	mov.f64 	%fd110, 0d3FF0000000000000;
	sub.f64 	%fd111, %fd110, %fd53;
	mul.f64 	%fd112, %fd109, %fd111;
	mov.f64 	%fd113, 0d3FE0000000000000;
	sub.f64 	%fd114, %fd113, %fd54;
	mul.f64 	%fd115, %fd112, %fd114;
	mul.f64 	%fd116, %fd52, %fd115;
	ld.const.f64 	%fd117, [d_denominador1];
	div.rn.f64 	%fd118, %fd116, %fd117;
	sub.f64 	%fd55, %fd105, %fd118;
	add.f64 	%fd56, %fd105, %fd118;
	mul.f64 	%fd57, %fd55, %fd56;
	{
	.reg .b32 %temp; 
	mov.b64 	{%temp, %r26}, %fd57;
	}
	{
	.reg .b32 %temp; 
	mov.b64 	{%temp, %r27}, %fd113;
	}
	and.b32  	%r28, %r27, 2146435072;
	abs.f64 	%fd58, %fd57;
	{ // callseq 0, 0
	.param .b64 param0;
	st.param.f64 	[param0], %fd58;
	.param .b64 param1;
	st.param.f64 	[param1], 0d3FE0000000000000;
	.param .b64 retval0;
	call.uni (retval0), 
	__internal_accurate_pow, 
	(
	param0, 
	param1
	);
	ld.param.f64 	%fd119, [retval0];
	} // callseq 0
	setp.lt.s32 	%p13, %r26, 0;
	setp.neu.f64 	%p14, %fd57, 0d0000000000000000;
	shr.s32 	%r61, %r27, 31;
	and.b32  	%r62, %r61, 2146435072;
	mov.b32 	%r63, 0;
	mov.b64 	%fd59, {%r63, %r62};
	selp.f64 	%fd121, 0dFFF8000000000000, %fd119, %p13;
	selp.f64 	%fd357, %fd121, %fd59, %p14;
	add.f64 	%fd122, %fd57, 0d3FE0000000000000;
	{
	.reg .b32 %temp; 
	mov.b64 	{%temp, %r64}, %fd122;
	}
	and.b32  	%r65, %r64, 2146435072;
	setp.ne.s32 	%p15, %r65, 2146435072;
	@%p15 bra 	$L__BB0_43;
	setp.num.f64 	%p16, %fd57, %fd57;
	@%p16 bra 	$L__BB0_41;
	mov.f64 	%fd123, 0d3FE0000000000000;
	add.rn.f64 	%fd357, %fd57, %fd123;
	bra.uni 	$L__BB0_43;
$L__BB0_41:
	setp.neu.f64 	%p17, %fd58, 0d7FF0000000000000;
	@%p17 bra 	$L__BB0_43;
	setp.lt.s32 	%p18, %r27, 0;
	setp.neu.f64 	%p19, %fd57, 0d0000000000000000;
	setp.lt.s32 	%p20, %r26, 0;
	setp.eq.s32 	%p21, %r28, 1071644672;
	selp.b32 	%r67, 0, 2146435072, %p18;
	and.b32  	%r68, %r27, 2147483647;
	setp.ne.s32 	%p22, %r68, 1071644672;
	or.b32  	%r69, %r67, -2147483648;
	selp.b32 	%r70, %r69, %r67, %p22;
	selp.b32 	%r71, %r70, %r67, %p21;
	selp.b32 	%r72, %r71, %r67, %p19;
	selp.b32 	%r73, %r72, %r67, %p20;
	mov.b32 	%r74, 0;
	mov.b64 	%fd357, {%r74, %r73};
$L__BB0_43:
	setp.eq.f64 	%p23, %fd57, 0d3FF0000000000000;
	selp.f64 	%fd64, 0d3FF0000000000000, %fd357, %p23;
	mul.f64 	%fd65, %fd52, 0d400921FB54442D18;
	abs.f64 	%fd66, %fd65;
	setp.neu.f64 	%p24, %fd66, 0d7FF0000000000000;
	@%p24 bra 	$L__BB0_45;
	mov.f64 	%fd129, 0d0000000000000000;
	mul.rn.f64 	%fd359, %fd65, %fd129;
	mov.b32 	%r216, 1;
	bra.uni 	$L__BB0_48;
$L__BB0_45:
	mul.f64 	%fd124, %fd65, 0d3FE45F306DC9C883;
	cvt.rni.s32.f64 	%r215, %fd124;
	cvt.rn.f64.s32 	%fd125, %r215;
	fma.rn.f64 	%fd126, %fd125, 0dBFF921FB54442D18, %fd65;
	fma.rn.f64 	%fd127, %fd125, 0dBC91A62633145C00, %fd126;
	fma.rn.f64 	%fd359, %fd125, 0dB97B839A252049C0, %fd127;
	setp.ltu.f64 	%p25, %fd66, 0d41E0000000000000;
	@%p25 bra 	$L__BB0_47;
	{ // callseq 1, 0
	.param .b64 param0;
	st.param.f64 	[param0], %fd65;
	.param .align 16 .b8 retval0[16];
	call.uni (retval0), 
	__internal_trig_reduction_slowpathd, 
	(
	param0
	);
	ld.param.f64 	%fd359, [retval0];
	ld.param.b32 	%r215, [retval0+8];
	} // callseq 1
$L__BB0_47:
	add.s32 	%r216, %r215, 1;
$L__BB0_48:
	shl.b32 	%r77, %r216, 6;
	cvt.u64.u32 	%rd8, %r77;
	and.b64  	%rd9, %rd8, 64;
	mov.u64 	%rd10, __cudart_sin_cos_coeffs;
	add.s64 	%rd11, %rd10, %rd9;
	mul.rn.f64 	%fd130, %fd359, %fd359;
	and.b32  	%r78, %r216, 1;
	setp.eq.b32 	%p26, %r78, 1;
	selp.f64 	%fd131, 0dBDA8FF8320FD8164, 0d3DE5DB65F9785EBA, %p26;
	ld.global.nc.v2.f64 	{%fd132, %fd133}, [%rd11];
	fma.rn.f64 	%fd134, %fd131, %fd130, %fd132;
	fma.rn.f64 	%fd135, %fd134, %fd130, %fd133;
	ld.global.nc.v2.f64 	{%fd136, %fd137}, [%rd11+16];
	fma.rn.f64 	%fd138, %fd135, %fd130, %fd136;
	fma.rn.f64 	%fd139, %fd138, %fd130, %fd137;
	ld.global.nc.v2.f64 	{%fd140, %fd141}, [%rd11+32];
	fma.rn.f64 	%fd142, %fd139, %fd130, %fd140;
	fma.rn.f64 	%fd143, %fd142, %fd130, %fd141;
	fma.rn.f64 	%fd144, %fd143, %fd359, %fd359;
	fma.rn.f64 	%fd145, %fd143, %fd130, 0d3FF0000000000000;
	selp.f64 	%fd146, %fd145, %fd144, %p26;
	and.b32  	%r79, %r216, 2;
	setp.eq.s32 	%p27, %r79, 0;
	mov.f64 	%fd147, 0d0000000000000000;
	sub.f64 	%fd148, %fd147, %fd146;
	selp.f64 	%fd149, %fd146, %fd148, %p27;
	mul.f64 	%fd72, %fd64, %fd149;
	ld.const.f64 	%fd150, [d_parcial2];
	mul.f64 	%fd151, %fd54, 0d407F400000000000;
	mov.f64 	%fd152, 0d3FF0000000000000;
	sub.f64 	%fd153, %fd152, %fd54;
	mul.f64 	%fd154, %fd151, %fd153;
	add.f64 	%fd155, %fd53, 0dBFE0000000000000;
	mul.f64 	%fd156, %fd154, %fd155;
	mul.f64 	%fd157, %fd108, %fd156;
	ld.const.f64 	%fd158, [d_denominador2];
	div.rn.f64 	%fd159, %fd157, %fd158;
	add.f64 	%fd74, %fd150, %fd159;
	sub.f64 	%fd75, %fd150, %fd159;
	mul.f64 	%fd76, %fd74, %fd75;
	{
	.reg .b32 %temp; 
	mov.b64 	{%temp, %r34}, %fd76;
	}
	abs.f64 	%fd77, %fd76;
	{ // callseq 2, 0
	.param .b64 param0;
	st.param.f64 	[param0], %fd77;
	.param .b64 param1;
	st.param.f64 	[param1], 0d3FE0000000000000;
	.param .b64 retval0;
	call.uni (retval0), 
	__internal_accurate_pow, 
	(
	param0, 
	param1
	);
	ld.param.f64 	%fd160, [retval0];
	} // callseq 2
	setp.lt.s32 	%p28, %r34, 0;
	setp.neu.f64 	%p29, %fd76, 0d0000000000000000;
	selp.f64 	%fd162, 0dFFF8000000000000, %fd160, %p28;
	selp.f64 	%fd360, %fd162, %fd59, %p29;
	add.f64 	%fd163, %fd76, 0d3FE0000000000000;
	{
	.reg .b32 %temp; 
	mov.b64 	{%temp, %r80}, %fd163;
	}
	and.b32  	%r81, %r80, 2146435072;
	setp.ne.s32 	%p30, %r81, 2146435072;
	@%p30 bra 	$L__BB0_53;
	setp.num.f64 	%p31, %fd76, %fd76;
	@%p31 bra 	$L__BB0_51;
	mov.f64 	%fd164, 0d3FE0000000000000;
	add.rn.f64 	%fd360, %fd76, %fd164;
	bra.uni 	$L__BB0_53;
$L__BB0_51:
	setp.neu.f64 	%p32, %fd77, 0d7FF0000000000000;
	@%p32 bra 	$L__BB0_53;
	setp.neu.f64 	%p33, %fd76, 0d0000000000000000;
	setp.lt.s32 	%p34, %r34, 0;
	setp.lt.s32 	%p35, %r27, 0;
	and.b32  	%r82, %r27, 2146435072;
	setp.eq.s32 	%p36, %r82, 1071644672;
	selp.b32 	%r83, 0, 2146435072, %p35;
	and.b32  	%r84, %r27, 2147483647;
	setp.ne.s32 	%p37, %r84, 1071644672;
	or.b32  	%r85, %r83, -2147483648;
	selp.b32 	%r86, %r85, %r83, %p37;
	selp.b32 	%r87, %r86, %r83, %p36;
	selp.b32 	%r88, %r87, %r83, %p33;
	selp.b32 	%r89, %r88, %r83, %p34;
	mov.b32 	%r90, 0;
	mov.b64 	%fd360, {%r90, %r89};
$L__BB0_53:
	setp.eq.f64 	%p38, %fd76, 0d3FF0000000000000;
	selp.f64 	%fd82, 0d3FF0000000000000, %fd360, %p38;
	mul.f64 	%fd83, %fd108, 0d400921FB54442D18;
	abs.f64 	%fd84, %fd83;
	setp.neu.f64 	%p39, %fd84, 0d7FF0000000000000;
	@%p39 bra 	$L__BB0_55;
	mov.f64 	%fd170, 0d0000000000000000;
	mul.rn.f64 	%fd362, %fd83, %fd170;
	mov.b32 	%r218, 1;
	bra.uni 	$L__BB0_58;
$L__BB0_55:
	mul.f64 	%fd165, %fd83, 0d3FE45F306DC9C883;
	cvt.rni.s32.f64 	%r217, %fd165;
	cvt.rn.f64.s32 	%fd166, %r217;
	fma.rn.f64 	%fd167, %fd166, 0dBFF921FB54442D18, %fd83;
	fma.rn.f64 	%fd168, %fd166, 0dBC91A62633145C00, %fd167;
	fma.rn.f64 	%fd362, %fd166, 0dB97B839A252049C0, %fd168;
	setp.ltu.f64 	%p40, %fd84, 0d41E0000000000000;
	@%p40 bra 	$L__BB0_57;
	{ // callseq 3, 0
	.param .b64 param0;
	st.param.f64 	[param0], %fd83;
	.param .align 16 .b8 retval0[16];
	call.uni (retval0), 
	__internal_trig_reduction_slowpathd, 
	(
	param0
	);
	ld.param.f64 	%fd362, [retval0];
	ld.param.b32 	%r217, [retval0+8];
	} // callseq 3
$L__BB0_57:
	add.s32 	%r218, %r217, 1;
$L__BB0_58:
	shl.b32 	%r93, %r218, 6;
	cvt.u64.u32 	%rd12, %r93;
	and.b64  	%rd13, %rd12, 64;
	mov.u64 	%rd14, __cudart_sin_cos_coeffs;
	add.s64 	%rd15, %rd14, %rd13;
	mul.rn.f64 	%fd171, %fd362, %fd362;
	and.b32  	%r94, %r218, 1;
	setp.eq.b32 	%p41, %r94, 1;
	selp.f64 	%fd172, 0dBDA8FF8320FD8164, 0d3DE5DB65F9785EBA, %p41;
	ld.global.nc.v2.f64 	{%fd173, %fd174}, [%rd15];
	fma.rn.f64 	%fd175, %fd172, %fd171, %fd173;
	fma.rn.f64 	%fd176, %fd175, %fd171, %fd174;
	ld.global.nc.v2.f64 	{%fd177, %fd178}, [%rd15+16];
	fma.rn.f64 	%fd179, %fd176, %fd171, %fd177;
	fma.rn.f64 	%fd180, %fd179, %fd171, %fd178;
	ld.global.nc.v2.f64 	{%fd181, %fd182}, [%rd15+32];
	fma.rn.f64 	%fd183, %fd180, %fd171, %fd181;
	fma.rn.f64 	%fd184, %fd183, %fd171, %fd182;
	fma.rn.f64 	%fd185, %fd184, %fd362, %fd362;
	fma.rn.f64 	%fd186, %fd184, %fd171, 0d3FF0000000000000;
	selp.f64 	%fd187, %fd186, %fd185, %p41;
	and.b32  	%r95, %r218, 2;
	setp.eq.s32 	%p42, %r95, 0;
	mov.f64 	%fd188, 0d0000000000000000;
	sub.f64 	%fd189, %fd188, %fd187;
	selp.f64 	%fd190, %fd187, %fd189, %p42;
	fma.rn.f64 	%fd191, %fd82, %fd190, %fd72;
	add.f64 	%fd90, %fd191, %fd191;
	{
	.reg .b32 %temp; 
	mov.b64 	{%temp, %r40}, %fd90;
	}
	mov.f64 	%fd192, 0d4000000000000000;
	{
	.reg .b32 %temp; 
	mov.b64 	{%temp, %r96}, %fd192;
	}
	and.b32  	%r42, %r96, 2146435072;
	setp.eq.s32 	%p43, %r42, 1062207488;
	abs.f64 	%fd91, %fd90;
	{ // callseq 4, 0
	.param .b64 param0;
	st.param.f64 	[param0], %fd91;
	.param .b64 param1;
	st.param.f64 	[param1], 0d4000000000000000;
	.param .b64 retval0;
	call.uni (retval0), 
	__internal_accurate_pow, 
	(
	param0, 
	param1
	);
	ld.param.f64 	%fd193, [retval0];
	} // callseq 4
	setp.lt.s32 	%p44, %r40, 0;
	neg.f64 	%fd195, %fd193;
	selp.f64 	%fd196, %fd195, %fd193, %p43;
	selp.f64 	%fd364, %fd196, %fd193, %p44;
	setp.neu.f64 	%p45, %fd90, 0d0000000000000000;
	@%p45 bra 	$L__BB0_60;
	setp.eq.s32 	%p46, %r42, 1062207488;
	selp.b32 	%r97, %r40, 0, %p46;
	setp.lt.s32 	%p47, %r96, 0;
	or.b32  	%r98, %r97, 2146435072;
	selp.b32 	%r99, %r98, %r97, %p47;
	mov.b32 	%r100, 0;
	mov.b64 	%fd364, {%r100, %r99};
$L__BB0_60:
	add.f64 	%fd197, %fd90, 0d4000000000000000;
	{
	.reg .b32 %temp; 
	mov.b64 	{%temp, %r101}, %fd197;
	}
	and.b32  	%r102, %r101, 2146435072;
	setp.ne.s32 	%p48, %r102, 2146435072;
	@%p48 bra 	$L__BB0_65;
	setp.num.f64 	%p49, %fd90, %fd90;
	@%p49 bra 	$L__BB0_63;
	mov.f64 	%fd198, 0d4000000000000000;
	add.rn.f64 	%fd364, %fd90, %fd198;
	bra.uni 	$L__BB0_65;
$L__BB0_63:
	setp.neu.f64 	%p50, %fd91, 0d7FF0000000000000;
	@%p50 bra 	$L__BB0_65;
	setp.lt.s32 	%p51, %r40, 0;
	setp.eq.s32 	%p52, %r42, 1062207488;
	setp.lt.s32 	%p53, %r96, 0;
	selp.b32 	%r104, 0, 2146435072, %p53;
	and.b32  	%r105, %r96, 2147483647;
	setp.ne.s32 	%p54, %r105, 1071644672;
	or.b32  	%r106, %r104, -2147483648;
	selp.b32 	%r107, %r106, %r104, %p54;
	selp.b32 	%r108, %r107, %r104, %p52;
	selp.b32 	%r109, %r108, %r104, %p51;
	mov.b32 	%r110, 0;
	mov.b64 	%fd364, {%r110, %r109};
$L__BB0_65:
	setp.eq.f64 	%p55, %fd90, 0d3FF0000000000000;
	mov.f64 	%fd199, 0d3FF0000000000000;
	sub.f64 	%fd200, %fd199, %fd364;
	selp.f64 	%fd98, 0d0000000000000000, %fd200, %p55;
	{
	.reg .b32 %temp; 
	mov.b64 	{%temp, %r43}, %fd98;
	}
	abs.f64 	%fd99, %fd98;
	{ // callseq 5, 0
	.param .b64 param0;
	st.param.f64 	[param0], %fd99;
	.param .b64 param1;
	st.param.f64 	[param1], 0d3FE0000000000000;
	.param .b64 retval0;
	call.uni (retval0), 
	__internal_accurate_pow, 
	(
	param0, 
	param1
	);
	ld.param.f64 	%fd201, [retval0];
	} // callseq 5
	setp.lt.s32 	%p56, %r43, 0;
	setp.neu.f64 	%p57, %fd98, 0d0000000000000000;
	selp.f64 	%fd203, 0dFFF8000000000000, %fd201, %p56;
	selp.f64 	%fd365, %fd203, %fd59, %p57;
	add.f64 	%fd204, %fd98, 0d3FE0000000000000;
	{
	.reg .b32 %temp; 
	mov.b64 	{%temp, %r111}, %fd204;
	}
	and.b32  	%r112, %r111, 2146435072;
	setp.ne.s32 	%p58, %r112, 2146435072;
	@%p58 bra 	$L__BB0_70;
	setp.num.f64 	%p59, %fd98, %fd98;
	@%p59 bra 	$L__BB0_68;
	mov.f64 	%fd205, 0d3FE0000000000000;
	add.rn.f64 	%fd365, %fd98, %fd205;
	bra.uni 	$L__BB0_70;
$L__BB0_68:
	setp.neu.f64 	%p60, %fd99, 0d7FF0000000000000;
	@%p60 bra 	$L__BB0_70;
	setp.neu.f64 	%p61, %fd98, 0d0000000000000000;
	setp.lt.s32 	%p62, %r43, 0;
	setp.lt.s32 	%p63, %r27, 0;
	and.b32  	%r113, %r27, 2146435072;
	setp.eq.s32 	%p64, %r113, 1071644672;
	selp.b32 	%r114, 0, 2146435072, %p63;
	and.b32  	%r115, %r27, 2147483647;
	setp.ne.s32 	%p65, %r115, 1071644672;
	or.b32  	%r116, %r114, -2147483648;
	selp.b32 	%r117, %r116, %r114, %p65;
	selp.b32 	%r118, %r117, %r114, %p64;
	selp.b32 	%r119, %r118, %r114, %p61;
	selp.b32 	%r120, %r119, %r114, %p62;
	mov.b32 	%r121, 0;
	mov.b64 	%fd365, {%r121, %r120};
$L__BB0_70:
	setp.eq.f64 	%p66, %fd98, 0d3FF0000000000000;
	add.f64 	%fd206, %fd365, 0d3FF0000000000000;
	mov.f64 	%fd207, 0d4000000000000000;
	div.rn.f64 	%fd208, %fd207, %fd206;
	selp.f64 	%fd209, 0d3FF0000000000000, %fd208, %p66;
	mov.f64 	%fd210, 0d3FF0000000000000;
	sub.f64 	%fd211, %fd210, %fd209;
	ld.global.f64 	%fd212, [%rd2+8];
	mov.u32 	%r122, %tid.x;
	shl.b32 	%r123, %r122, 6;
	mov.u32 	%r124, subMatriz;
	add.s32 	%r125, %r124, %r123;
	mov.u32 	%r126, %tid.y;
	shl.b32 	%r127, %r126, 3;
	add.s32 	%r128, %r125, %r127;
	ld.shared.f64 	%fd213, [%r128+-64];
	fma.rn.f64 	%fd214, %fd213, %fd56, 0d0000000000000000;
	ld.shared.f64 	%fd215, [%r128+64];
	fma.rn.f64 	%fd216, %fd215, %fd55, %fd214;
	ld.shared.f64 	%fd217, [%r128+-8];
	fma.rn.f64 	%fd218, %fd217, %fd74, %fd216;
	ld.shared.f64 	%fd219, [%r128+8];
	fma.rn.f64 	%fd220, %fd219, %fd75, %fd218;
	mul.f64 	%fd221, %fd209, %fd220;
	fma.rn.f64 	%fd222, %fd212, %fd211, %fd221;
	st.global.f64 	[%rd2+8], %fd222;
$L__BB0_71:
	ret;

}
	// .globl	_Z5azuisPd
.visible .entry _Z5azuisPd(
	.param .u64 .ptr .align 1 _Z5azuisPd_param_0
)
{
	.reg .pred 	%p<121>;
	.reg .b32 	%r<219>;
	.reg .b64 	%rd<37>;
	.reg .b64 	%fd<366>;

	ld.param.u64 	%rd3, [_Z5azuisPd_param_0];
	cvta.to.global.u64 	%rd1, %rd3;
	mov.u32 	%r44, %ctaid.x;
	mov.u32 	%r45, %ntid.x;
	mov.u32 	%r1, %tid.x;
	mad.lo.s32 	%r46, %r44, %r45, %r1;
	add.s32 	%r2, %r46, 1;
	mov.u32 	%r47, %ctaid.y;
	mov.u32 	%r48, %ntid.y;
	mov.u32 	%r3, %tid.y;
	mad.lo.s32 	%r49, %r47, %r48, %r3;
	add.s32 	%r5, %r49, 1;
	ld.const.u32 	%r50, [d_dimensaoX];
	add.s32 	%r51, %r50, -2;
	setp.gt.s32 	%p1, %r2, %r51;
	ld.const.u32 	%r52, [d_dimensaoY];
	add.s32 	%r53, %r52, -2;
	setp.ge.s32 	%p2, %r49, %r53;
	or.pred  	%p3, %p1, %p2;
	@%p3 bra 	$L__BB1_71;
	add.s32 	%r7, %r2, %r5;
	and.b32  	%r54, %r7, 1;
	setp.eq.b32 	%p4, %r54, 1;
	mul.lo.s32 	%r55, %r52, %r2;
	cvt.u64.u32 	%rd4, %r49;
	cvt.s64.s32 	%rd5, %r55;
	add.s64 	%rd6, %rd5, %rd4;
	shl.b64 	%rd7, %rd6, 3;
	add.s64 	%rd2, %rd1, %rd7;
	shl.b32 	%r56, %r1, 6;
	mov.u32 	%r57, subMatriz;
	add.s32 	%r58, %r57, %r56;
	shl.b32 	%r59, %r3, 3;
	add.s32 	%r8, %r58, %r59;
	@%p4 bra 	$L__BB1_3;
	ld.global.f64 	%fd104, [%rd2+8];
	st.shared.f64 	[%r8], %fd104;
$L__BB1_3:
	bar.sync 	0;
	and.b32  	%r60, %r7, -2147483647;
	setp.ne.s32 	%p5, %r60, 1;
	@%p5 bra 	$L__BB1_71;
	setp.ne.s32 	%p6, %r1, 0;
	setp.ne.s32 	%p7, %r1, 7;
	and.pred  	%p8, %p6, %p7;
	setp.ne.s32 	%p9, %r3, 0;
	and.pred  	%p10, %p9, %p8;
	setp.ne.s32 	%p11, %r3, 7;
	and.pred  	%p12, %p11, %p10;
	@%p12 bra 	$L__BB1_38;
	ld.const.f64 	%fd223, [d_parcial1];
	ld.const.f64 	%fd1, [d_h1];
	cvt.rn.f64.s32 	%fd224, %r2;
	mul.f64 	%fd225, %fd1, %fd224;
	cvt.rn.f64.u32 	%fd226, %r5;
	ld.const.f64 	%fd227, [d_h2];
	mul.f64 	%fd228, %fd227, %fd226;
	mul.f64 	%fd229, %fd225, 0d407F400000000000;
	mov.f64 	%fd230, 0d3FF0000000000000;
	sub.f64 	%fd231, %fd230, %fd225;
	mul.f64 	%fd232, %fd229, %fd231;
	mov.f64 	%fd233, 0d3FE0000000000000;
	sub.f64 	%fd234, %fd233, %fd228;
	mul.f64 	%fd235, %fd232, %fd234;
	mul.f64 	%fd236, %fd1, %fd235;
	ld.const.f64 	%fd237, [d_denominador1];
	div.rn.f64 	%fd238, %fd236, %fd237;
	sub.f64 	%fd2, %fd223, %fd238;
	add.f64 	%fd3, %fd223, %fd238;
	mul.f64 	%fd4, %fd2, %fd3;
	{
	.reg .b32 %temp; 
	mov.b64 	{%temp, %r9}, %fd4;
	}
	{
	.reg .b32 %temp; 
	mov.b64 	{%temp, %r10}, %fd233;
	}
	abs.f64 	%fd5, %fd4;
	{ // callseq 18, 0
	.param .b64 param0;
	st.param.f64 	[param0], %fd5;
	.param .b64 param1;
	st.param.f64 	[param1], 0d3FE0000000000000;
	.param .b64 retval0;
	call.uni (retval0), 
	__internal_accurate_pow, 
	(
	param0, 
	param1
	);
	ld.param.f64 	%fd239, [retval0];
	} // callseq 18
	setp.lt.s32 	%p67, %r9, 0;
	setp.neu.f64 	%p68, %fd4, 0d0000000000000000;
	shr.s32 	%r130, %r10, 31;
	and.b32  	%r131, %r130, 2146435072;
	mov.b32 	%r132, 0;
	mov.b64 	%fd6, {%r132, %r131};
	selp.f64 	%fd241, 0dFFF8000000000000, %fd239, %p67;
	selp.f64 	%fd348, %fd241, %fd6, %p68;
	add.f64 	%fd242, %fd4, 0d3FE0000000000000;
	{
	.reg .b32 %temp; 
	mov.b64 	{%temp, %r133}, %fd242;
	}
	and.b32  	%r134, %r133, 2146435072;
	setp.ne.s32 	%p69, %r134, 2146435072;
	@%p69 bra 	$L__BB1_10;
	setp.num.f64 	%p70, %fd4, %fd4;
	@%p70 bra 	$L__BB1_8;
	mov.f64 	%fd243, 0d3FE0000000000000;
	add.rn.f64 	%fd348, %fd4, %fd243;
	bra.uni 	$L__BB1_10;
$L__BB1_8:
	setp.neu.f64 	%p71, %fd5, 0d7FF0000000000000;
	@%p71 bra 	$L__BB1_10;
	setp.lt.s32 	%p72, %r10, 0;
	setp.neu.f64 	%p73, %fd4, 0d0000000000000000;
	setp.lt.s32 	%p74, %r9, 0;
	and.b32  	%r135, %r10, 2146435072;
	setp.eq.s32 	%p75, %r135, 1071644672;
	selp.b32 	%r136, 0, 2146435072, %p72;
	and.b32  	%r137, %r10, 2147483647;
	setp.ne.s32 	%p76, %r137, 1071644672;
	or.b32  	%r138, %r136, -2147483648;
	selp.b32 	%r139, %r138, %r136, %p76;
	selp.b32 	%r140, %r139, %r136, %p75;
	selp.b32 	%r141, %r140, %r136, %p73;
	selp.b32 	%r142, %r141, %r136, %p74;
	mov.b32 	%r143, 0;
	mov.b64 	%fd348, {%r143, %r142};
$L__BB1_10:
	setp.eq.f64 	%p77, %fd4, 0d3FF0000000000000;
	selp.f64 	%fd11, 0d3FF0000000000000, %fd348, %p77;
	mul.f64 	%fd12, %fd1, 0d400921FB54442D18;
	abs.f64 	%fd13, %fd12;
	setp.neu.f64 	%p78, %fd13, 0d7FF0000000000000;
	@%p78 bra 	$L__BB1_12;
	mov.f64 	%fd249, 0d0000000000000000;
	mul.rn.f64 	%fd350, %fd12, %fd249;
	mov.b32 	%r212, 1;
	bra.uni 	$L__BB1_15;
$L__BB1_12:
	mul.f64 	%fd244, %fd12, 0d3FE45F306DC9C883;
	cvt.rni.s32.f64 	%r211, %fd244;
	cvt.rn.f64.s32 	%fd245, %r211;
	fma.rn.f64 	%fd246, %fd245, 0dBFF921FB54442D18, %fd12;
	fma.rn.f64 	%fd247, %fd245, 0dBC91A62633145C00, %fd246;
	fma.rn.f64 	%fd350, %fd245, 0dB97B839A252049C0, %fd247;
	setp.ltu.f64 	%p79, %fd13, 0d41E0000000000000;
	@%p79 bra 	$L__BB1_14;
	{ // callseq 19, 0
	.param .b64 param0;
	st.param.f64 	[param0], %fd12;
	.param .align 16 .b8 retval0[16];
	call.uni (retval0), 
	__internal_trig_reduction_slowpathd, 
	(
	param0
	);
	ld.param.f64 	%fd350, [retval0];
	ld.param.b32 	%r211, [retval0+8];
	} // callseq 19
$L__BB1_14:
	add.s32 	%r212, %r211, 1;
$L__BB1_15:
	shl.b32 	%r146, %r212, 6;
	cvt.u64.u32 	%rd16, %r146;
	and.b64  	%rd17, %rd16, 64;
	mov.u64 	%rd18, __cudart_sin_cos_coeffs;
	add.s64 	%rd19, %rd18, %rd17;
	mul.rn.f64 	%fd250, %fd350, %fd350;
	and.b32  	%r147, %r212, 1;
	setp.eq.b32 	%p80, %r147, 1;
	selp.f64 	%fd251, 0dBDA8FF8320FD8164, 0d3DE5DB65F9785EBA, %p80;
	ld.global.nc.v2.f64 	{%fd252, %fd253}, [%rd19];
	fma.rn.f64 	%fd254, %fd251, %fd250, %fd252;
	fma.rn.f64 	%fd255, %fd254, %fd250, %fd253;
	ld.global.nc.v2.f64 	{%fd256, %fd257}, [%rd19+16];
	fma.rn.f64 	%fd258, %fd255, %fd250, %fd256;
	fma.rn.f64 	%fd259, %fd258, %fd250, %fd257;
	ld.global.nc.v2.f64 	{%fd260, %fd261}, [%rd19+32];
	fma.rn.f64 	%fd262, %fd259, %fd250, %fd260;
	fma.rn.f64 	%fd263, %fd262, %fd250, %fd261;
	fma.rn.f64 	%fd264, %fd263, %fd350, %fd350;
	fma.rn.f64 	%fd265, %fd263, %fd250, 0d3FF0000000000000;
	selp.f64 	%fd266, %fd265, %fd264, %p80;
	and.b32  	%r148, %r212, 2;
	setp.eq.s32 	%p81, %r148, 0;
	mov.f64 	%fd267, 0d0000000000000000;
	sub.f64 	%fd268, %fd267, %fd266;
	selp.f64 	%fd269, %fd266, %fd268, %p81;
	mul.f64 	%fd19, %fd11, %fd269;
	ld.const.f64 	%fd270, [d_parcial2];
	mul.f64 	%fd273, %fd228, 0d407F400000000000;
	mov.f64 	%fd274, 0d3FF0000000000000;
	sub.f64 	%fd275, %fd274, %fd228;
	mul.f64 	%fd276, %fd273, %fd275;
	ld.const.f64 	%fd277, [d_h1];
	mov.u32 	%r150, %ctaid.x;
	mov.u32 	%r151, %ntid.x;
	mov.u32 	%r152, %tid.x;
	mad.lo.s32 	%r153, %r150, %r151, %r152;
	add.s32 	%r154, %r153, 1;
	cvt.rn.f64.s32 	%fd278, %r154;
	fma.rn.f64 	%fd279, %fd277, %fd278, 0dBFE0000000000000;
	mul.f64 	%fd280, %fd276, %fd279;
	mul.f64 	%fd281, %fd227, %fd280;
	ld.const.f64 	%fd282, [d_denominador2];
	div.rn.f64 	%fd283, %fd281, %fd282;
	add.f64 	%fd21, %fd270, %fd283;
	sub.f64 	%fd22, %fd270, %fd283;
	mul.f64 	%fd23, %fd21, %fd22;
	{
	.reg .b32 %temp; 
	mov.b64 	{%temp, %r16}, %fd23;
	}
	abs.f64 	%fd24, %fd23;
	{ // callseq 20, 0
	.param .b64 param0;
	st.param.f64 	[param0], %fd24;
	.param .b64 param1;
	st.param.f64 	[param1], 0d3FE0000000000000;
	.param .b64 retval0;
	call.uni (retval0), 
	__internal_accurate_pow, 
	(
	param0, 
	param1
	);
	ld.param.f64 	%fd284, [retval0];
	} // callseq 20
	setp.lt.s32 	%p82, %r16, 0;
	setp.neu.f64 	%p83, %fd23, 0d0000000000000000;
	selp.f64 	%fd286, 0dFFF8000000000000, %fd284, %p82;
	selp.f64 	%fd351, %fd286, %fd6, %p83;
	add.f64 	%fd287, %fd23, 0d3FE0000000000000;
	{
	.reg .b32 %temp; 
	mov.b64 	{%temp, %r155}, %fd287;
	}
	and.b32  	%r156, %r155, 2146435072;
	setp.ne.s32 	%p84, %r156, 2146435072;
	@%p84 bra 	$L__BB1_20;
	setp.num.f64 	%p85, %fd23, %fd23;
	@%p85 bra 	$L__BB1_18;
	mov.f64 	%fd288, 0d3FE0000000000000;
	add.rn.f64 	%fd351, %fd23, %fd288;
	bra.uni 	$L__BB1_20;
$L__BB1_18:
	setp.neu.f64 	%p86, %fd24, 0d7FF0000000000000;
	@%p86 bra 	$L__BB1_20;
	setp.neu.f64 	%p87, %fd23, 0d0000000000000000;
	setp.lt.s32 	%p88, %r16, 0;
	setp.lt.s32 	%p89, %r10, 0;
	and.b32  	%r157, %r10, 2146435072;
	setp.eq.s32 	%p90, %r157, 1071644672;
	selp.b32 	%r158, 0, 2146435072, %p89;
	and.b32  	%r159, %r10, 2147483647;
	setp.ne.s32 	%p91, %r159, 1071644672;
	or.b32  	%r160, %r158, -2147483648;
	selp.b32 	%r161, %r160, %r158, %p91;
	selp.b32 	%r162, %r161, %r158, %p90;
	selp.b32 	%r163, %r162, %r158, %p87;
	selp.b32 	%r164, %r163, %r158, %p88;
	mov.b32 	%r165, 0;
	mov.b64 	%fd351, {%r165, %r164};
$L__BB1_20:
	setp.eq.f64 	%p92, %fd23, 0d3FF0000000000000;
	selp.f64 	%fd29, 0d3FF0000000000000, %fd351, %p92;
	mul.f64 	%fd30, %fd227, 0d400921FB54442D18;
	abs.f64 	%fd31, %fd30;
	setp.neu.f64 	%p93, %fd31, 0d7FF0000000000000;
	@%p93 bra 	$L__BB1_22;
	mov.f64 	%fd295, 0d0000000000000000;
	mul.rn.f64 	%fd353, %fd30, %fd295;
	mov.b32 	%r214, 1;
	bra.uni 	$L__BB1_25;
$L__BB1_22:
	mul.f64 	%fd290, %fd30, 0d3FE45F306DC9C883;
	cvt.rni.s32.f64 	%r213, %fd290;
	cvt.rn.f64.s32 	%fd291, %r213;
	fma.rn.f64 	%fd292, %fd291, 0dBFF921FB54442D18, %fd30;
	fma.rn.f64 	%fd293, %fd291, 0dBC91A62633145C00, %fd292;
	fma.rn.f64 	%fd353, %fd291, 0dB97B839A252049C0, %fd293;
	setp.ltu.f64 	%p94, %fd31, 0d41E0000000000000;
	@%p94 bra 	$L__BB1_24;
	{ // callseq 21, 0
	.param .b64 param0;
	st.param.f64 	[param0], %fd30;
	.param .align 16 .b8 retval0[16];
	call.uni (retval0), 
	__internal_trig_reduction_slowpathd, 
	(
	param0
	);
	ld.param.f64 	%fd353, [retval0];
	ld.param.b32 	%r213, [retval0+8];
	} // callseq 21
$L__BB1_24:
	add.s32 	%r214, %r213, 1;
$L__BB1_25:
	shl.b32 	%r168, %r214, 6;
	cvt.u64.u32 	%rd20, %r168;
	and.b64  	%rd21, %rd20, 64;
	mov.u64 	%rd22, __cudart_sin_cos_coeffs;
	add.s64 	%rd23, %rd22, %rd21;
	mul.rn.f64 	%fd296, %fd353, %fd353;
	and.b32  	%r169, %r214, 1;
	setp.eq.b32 	%p95, %r169, 1;
	selp.f64 	%fd297, 0dBDA8FF8320FD8164, 0d3DE5DB65F9785EBA, %p95;
	ld.global.nc.v2.f64 	{%fd298, %fd299}, [%rd23];
	fma.rn.f64 	%fd300, %fd297, %fd296, %fd298;
	fma.rn.f64 	%fd301, %fd300, %fd296, %fd299;
	ld.global.nc.v2.f64 	{%fd302, %fd303}, [%rd23+16];
	fma.rn.f64 	%fd304, %fd301, %fd296, %fd302;
	fma.rn.f64 	%fd305, %fd304, %fd296, %fd303;
	ld.global.nc.v2.f64 	{%fd306, %fd307}, [%rd23+32];
	fma.rn.f64 	%fd308, %fd305, %fd296, %fd306;
	fma.rn.f64 	%fd309, %fd308, %fd296, %fd307;
	fma.rn.f64 	%fd310, %fd309, %fd353, %fd353;
	fma.rn.f64 	%fd311, %fd309, %fd296, 0d3FF0000000000000;
	selp.f64 	%fd312, %fd311, %fd310, %p95;
	and.b32  	%r170, %r214, 2;
	setp.eq.s32 	%p96, %r170, 0;
	mov.f64 	%fd313, 0d0000000000000000;
	sub.f64 	%fd314, %fd313, %fd312;
	selp.f64 	%fd315, %fd312, %fd314, %p96;
	fma.rn.f64 	%fd316, %fd29, %fd315, %fd19;
	add.f64 	%fd38, %fd316, %fd316;
	{
	.reg .b32 %temp; 
	mov.b64 	{%temp, %r22}, %fd38;
	}
	mov.f64 	%fd317, 0d4000000000000000;
	{
	.reg .b32 %temp; 
	mov.b64 	{%temp, %r171}, %fd317;
	}
	and.b32  	%r24, %r171, 2146435072;
	setp.eq.s32 	%p97, %r24, 1062207488;
	abs.f64 	%fd39, %fd38;
	{ // callseq 22, 0
	.param .b64 param0;
	st.param.f64 	[param0], %fd39;
	.param .b64 param1;
	st.param.f64 	[param1], 0d4000000000000000;
	.param .b64 retval0;
	call.uni (retval0), 
	__internal_accurate_pow, 
	(
	param0, 
	param1
	);
	ld.param.f64 	%fd318, [retval0];
	} // callseq 22
	setp.lt.s32 	%p98, %r22, 0;
	neg.f64 	%fd320, %fd318;
	selp.f64 	%fd321, %fd320, %fd318, %p97;
	selp.f64 	%fd355, %fd321, %fd318, %p98;
	setp.neu.f64 	%p99, %fd38, 0d0000000000000000;
	@%p99 bra 	$L__BB1_27;
	setp.eq.s32 	%p100, %r24, 1062207488;
	selp.b32 	%r172, %r22, 0, %p100;
	setp.lt.s32 	%p101, %r171, 0;
	or.b32  	%r173, %r172, 2146435072;
	selp.b32 	%r174, %r173, %r172, %p101;
	mov.b32 	%r175, 0;
	mov.b64 	%fd355, {%r175, %r174};
$L__BB1_27:
	add.f64 	%fd322, %fd38, 0d4000000000000000;
	{
	.reg .b32 %temp; 
	mov.b64 	{%temp, %r176}, %fd322;
	}
	and.b32  	%r177, %r176, 2146435072;
	setp.ne.s32 	%p102, %r177, 2146435072;
	@%p102 bra 	$L__BB1_32;
	setp.num.f64 	%p103, %fd38, %fd38;
	@%p103 bra 	$L__BB1_30;
	mov.f64 	%fd323, 0d4000000000000000;
	add.rn.f64 	%fd355, %fd38, %fd323;
	bra.uni 	$L__BB1_32;
$L__BB1_30:
	setp.neu.f64 	%p104, %fd39, 0d7FF0000000000000;
	@%p104 bra 	$L__BB1_32;
	setp.lt.s32 	%p105, %r22, 0;
	setp.eq.s32 	%p106, %r24, 1062207488;
	setp.lt.s32 	%p107, %r171, 0;
	selp.b32 	%r179, 0, 2146435072, %p107;
	and.b32  	%r180, %r171, 2147483647;
	setp.ne.s32 	%p108, %r180, 1071644672;
	or.b32  	%r181, %r179, -2147483648;
	selp.b32 	%r182, %r181, %r179, %p108;
	selp.b32 	%r183, %r182, %r179, %p106;
	selp.b32 	%r184, %r183, %r179, %p105;
	mov.b32 	%r185, 0;
	mov.b64 	%fd355, {%r185, %r184};
$L__BB1_32:
	setp.eq.f64 	%p109, %fd38, 0d3FF0000000000000;
	mov.f64 	%fd324, 0d3FF0000000000000;
	sub.f64 	%fd325, %fd324, %fd355;
	selp.f64 	%fd46, 0d0000000000000000, %fd325, %p109;
	{
	.reg .b32 %temp; 
	mov.b64 	{%temp, %r25}, %fd46;
	}
	abs.f64 	%fd47, %fd46;
	{ // callseq 23, 0
	.param .b64 param0;
	st.param.f64 	[param0], %fd47;
	.param .b64 param1;
	st.param.f64 	[param1], 0d3FE0000000000000;
	.param .b64 retval0;
	call.uni (retval0), 
	__internal_accurate_pow, 
	(
	param0, 
	param1
	);
	ld.param.f64 	%fd326, [retval0];
	} // callseq 23
	setp.lt.s32 	%p110, %r25, 0;
	setp.neu.f64 	%p111, %fd46, 0d0000000000000000;
	selp.f64 	%fd328, 0dFFF8000000000000, %fd326, %p110;
	selp.f64 	%fd356, %fd328, %fd6, %p111;
	add.f64 	%fd329, %fd46, 0d3FE0000000000000;
	{
	.reg .b32 %temp; 
	mov.b64 	{%temp, %r186}, %fd329;
	}
	and.b32  	%r187, %r186, 2146435072;
	setp.ne.s32 	%p112, %r187, 2146435072;
	@%p112 bra 	$L__BB1_37;
	setp.num.f64 	%p113, %fd46, %fd46;
	@%p113 bra 	$L__BB1_35;
	mov.f64 	%fd330, 0d3FE0000000000000;
	add.rn.f64 	%fd356, %fd46, %fd330;
	bra.uni 	$L__BB1_37;
$L__BB1_35:
	setp.neu.f64 	%p114, %fd47, 0d7FF0000000000000;
	@%p114 bra 	$L__BB1_37;
	setp.neu.f64 	%p115, %fd46, 0d0000000000000000;
	setp.lt.s32 	%p116, %r25, 0;
	setp.lt.s32 	%p117, %r10, 0;
	and.b32  	%r188, %r10, 2146435072;
	setp.eq.s32 	%p118, %r188, 1071644672;
	selp.b32 	%r189, 0, 2146435072, %p117;
	and.b32  	%r190, %r10, 2147483647;
	setp.ne.s32 	%p119, %r190, 1071644672;
	or.b32  	%r191, %r189, -2147483648;
	selp.b32 	%r192, %r191, %r189, %p119;
	selp.b32 	%r193, %r192, %r189, %p118;
	selp.b32 	%r194, %r193, %r189, %p115;
	selp.b32 	%r195, %r194, %r189, %p116;
	mov.b32 	%r196, 0;
	mov.b64 	%fd356, {%r196, %r195};
$L__BB1_37:
	ld.param.u64 	%rd36, [_Z5azuisPd_param_0];
	setp.eq.f64 	%p120, %fd46, 0d3FF0000000000000;
	add.f64 	%fd331, %fd356, 0d3FF0000000000000;
	mov.f64 	%fd332, 0d4000000000000000;
	div.rn.f64 	%fd333, %fd332, %fd331;
	selp.f64 	%fd334, 0d3FF0000000000000, %fd333, %p120;
	mov.f64 	%fd335, 0d3FF0000000000000;
	sub.f64 	%fd336, %fd335, %fd334;
	ld.global.f64 	%fd337, [%rd2+8];
	mul.f64 	%fd338, %fd337, %fd336;
	st.global.f64 	[%rd2+8], %fd338;
	ld.const.u32 	%r197, [d_dimensaoY];
	mov.u32 	%r198, %ctaid.x;
	mov.u32 	%r199, %ntid.x;
	mov.u32 	%r200, %tid.x;
	mad.lo.s32 	%r201, %r198, %r199, %r200;
	mul.lo.s32 	%r202, %r197, %r201;
	cvt.s64.s32 	%rd24, %r202;
	mov.u32 	%r203, %ctaid.y;
	mov.u32 	%r204, %ntid.y;
	mov.u32 	%r205, %tid.y;
	mad.lo.s32 	%r206, %r203, %r204, %r205;
	cvt.u64.u32 	%rd25, %r206;
	add.s64 	%rd26, %rd24, %rd25;
	cvta.to.global.u64 	%rd27, %rd36;
	shl.b64 	%rd28, %rd26, 3;
	add.s64 	%rd29, %rd27, %rd28;
	ld.global.f64 	%fd339, [%rd29+8];
	fma.rn.f64 	%fd340, %fd339, %fd3, 0d0000000000000000;
	shl.b32 	%r207, %r197, 1;
	add.s32 	%r208, %r202, %r207;
	cvt.s64.s32 	%rd30, %r208;
	add.s64 	%rd31, %rd30, %rd25;
	shl.b64 	%rd32, %rd31, 3;
	add.s64 	%rd33, %rd27, %rd32;
	ld.global.f64 	%fd341, [%rd33+8];
	fma.rn.f64 	%fd342, %fd341, %fd2, %fd340;
	add.s32 	%r209, %r202, %r197;
	add.s32 	%r210, %r209, %r206;
	mul.wide.s32 	%rd34, %r210, 8;
	add.s64 	%rd35, %rd27, %rd34;
	ld.global.f64 	%fd343, [%rd35];
	fma.rn.f64 	%fd344, %fd343, %fd21, %fd342;
	ld.global.f64 	%fd345, [%rd35+16];
	fma.rn.f64 	%fd346, %fd345, %fd22, %fd344;
	fma.rn.f64 	%fd347, %fd334, %fd346, %fd338;
	st.global.f64 	[%rd2+8], %fd347;
	bra.uni 	$L__BB1_71;
$L__BB1_38:
	ld.const.f64 	%fd105, [d_parcial1];
	ld.const.f64 	%fd52, [d_h1];
	cvt.rn.f64.s32 	%fd106, %r2;
	mul.f64 	%fd53, %fd52, %fd106;
	cvt.rn.f64.u32 	%fd107, %r5;
	ld.const.f64 	%fd108, [d_h2];
	mul.f64 	%fd54, %fd108, %fd107;
	mul.f64 	%fd109, %fd53, 0d407F400000000000;
	mov.f64 	%fd110, 0d3FF0000000000000;
	sub.f64 	%fd111, %fd110, %fd53;
	mul.f64 	%fd112, %fd109, %fd111;
	mov.f64 	%fd113, 0d3FE0000000000000;
	sub.f64 	%fd114, %fd113, %fd54;
	mul.f64 	%fd115, %fd112, %fd114;
	mul.f64 	%fd116, %fd52, %fd115;
	ld.const.f64 	%fd117, [d_denominador1];
	div.rn.f64 	%fd118, %fd116, %fd117;
	sub.f64 	%fd55, %fd105, %fd118;
	add.f64 	%fd56, %fd105, %fd118;
	mul.f64 	%fd57, %fd55, %fd56;
	{
	.reg .b32 %temp; 
	mov.b64 	{%temp, %r26}, %fd57;
	}
	{
	.reg .b32 %temp; 
	mov.b64 	{%temp, %r27}, %fd113;
	}
	and.b32  	%r28, %r27, 2146435072;
	abs.f64 	%fd58, %fd57;
	{ // callseq 12, 0
	.param .b64 param0;
	st.param.f64 	[param0], %fd58;
	.param .b64 param1;
	st.param.f64 	[param1], 0d3FE0000000000000;
	.param .b64 retval0;
	call.uni (retval0), 
	__internal_accurate_pow, 
	(
	param0, 
	param1
	);
	ld.param.f64 	%fd119, [retval0];
	} // callseq 12
	setp.lt.s32 	%p13, %r26, 0;
	setp.neu.f64 	%p14, %fd57, 0d0000000000000000;
	shr.s32 	%r61, %r27, 31;
	and.b32  	%r62, %r61, 2146435072;
	mov.b32 	%r63, 0;
	mov.b64 	%fd59, {%r63, %r62};
	selp.f64 	%fd121, 0dFFF8000000000000, %fd119, %p13;
	selp.f64 	%fd357, %fd121, %fd59, %p14;
	add.f64 	%fd122, %fd57, 0d3FE0000000000000;
	{
	.reg .b32 %temp; 
	mov.b64 	{%temp, %r64}, %fd122;
	}
	and.b32  	%r65, %r64, 2146435072;
	setp.ne.s32 	%p15, %r65, 2146435072;
	@%p15 bra 	$L__BB1_43;
	setp.num.f64 	%p16, %fd57, %fd57;
	@%p16 bra 	$L__BB1_41;
	mov.f64 	%fd123, 0d3FE0000000000000;
	add.rn.f64 	%fd357, %fd57, %fd123;
	bra.uni 	$L__BB1_43;
$L__BB1_41:
	setp.neu.f64 	%p17, %fd58, 0d7FF0000000000000;
	@%p17 bra 	$L__BB1_43;
	setp.lt.s32 	%p18, %r27, 0;
	setp.neu.f64 	%p19, %fd57, 0d0000000000000000;
	setp.lt.s32 	%p20, %r26, 0;
	setp.eq.s32 	%p21, %r28, 1071644672;
	selp.b32 	%r67, 0, 2146435072, %p18;
	and.b32  	%r68, %r27, 2147483647;
	setp.ne.s32 	%p22, %r68, 1071644672;
	or.b32  	%r69, %r67, -2147483648;
	selp.b32 	%r70, %r69, %r67, %p22;
	selp.b32 	%r71, %r70, %r67, %p21;
	selp.b32 	%r72, %r71, %r67, %p19;
	selp.b32 	%r73, %r72, %r67, %p20;
	mov.b32 	%r74, 0;
	mov.b64 	%fd357, {%r74, %r73};
$L__BB1_43:
	setp.eq.f64 	%p23, %fd57, 0d3FF0000000000000;
	selp.f64 	%fd64, 0d3FF0000000000000, %fd357, %p23;
	mul.f64 	%fd65, %fd52, 0d400921FB54442D18;
	abs.f64 	%fd66, %fd65;
	setp.neu.f64 	%p24, %fd66, 0d7FF0000000000000;
	@%p24 bra 	$L__BB1_45;
	mov.f64 	%fd129, 0d0000000000000000;
	mul.rn.f64 	%fd359, %fd65, %fd129;
	mov.b32 	%r216, 1;
	bra.uni 	$L__BB1_48;
$L__BB1_45:
	mul.f64 	%fd124, %fd65, 0d3FE45F306DC9C883;
	cvt.rni.s32.f64 	%r215, %fd124;
	cvt.rn.f64.s32 	%fd125, %r215;
	fma.rn.f64 	%fd126, %fd125, 0dBFF921FB54442D18, %fd65;
	fma.rn.f64 	%fd127, %fd125, 0dBC91A62633145C00, %fd126;
	fma.rn.f64 	%fd359, %fd125, 0dB97B839A252049C0, %fd127;
	setp.ltu.f64 	%p25, %fd66, 0d41E0000000000000;
	@%p25 bra 	$L__BB1_47;
	{ // callseq 13, 0
	.param .b64 param0;
	st.param.f64 	[param0], %fd65;
	.param .align 16 .b8 retval0[16];
	call.uni (retval0), 
	__internal_trig_reduction_slowpathd, 
	(
	param0
	);
	ld.param.f64 	%fd359, [retval0];
	ld.param.b32 	%r215, [retval0+8];
	} // callseq 13
$L__BB1_47:
	add.s32 	%r216, %r215, 1;
$L__BB1_48:
	shl.b32 	%r77, %r216, 6;
	cvt.u64.u32 	%rd8, %r77;
	and.b64  	%rd9, %rd8, 64;
	mov.u64 	%rd10, __cudart_sin_cos_coeffs;
	add.s64 	%rd11, %rd10, %rd9;
	mul.rn.f64 	%fd130, %fd359, %fd359;
	and.b32  	%r78, %r216, 1;
	setp.eq.b32 	%p26, %r78, 1;
	selp.f64 	%fd131, 0dBDA8FF8320FD8164, 0d3DE5DB65F9785EBA, %p26;
	ld.global.nc.v2.f64 	{%fd132, %fd133}, [%rd11];
	fma.rn.f64 	%fd134, %fd131, %fd130, %fd132;
	fma.rn.f64 	%fd135, %fd134, %fd130, %fd133;
	ld.global.nc.v2.f64 	{%fd136, %fd137}, [%rd11+16];
	fma.rn.f64 	%fd138, %fd135, %fd130, %fd136;
	fma.rn.f64 	%fd139, %fd138, %fd130, %fd137;
	ld.global.nc.v2.f64 	{%fd140, %fd141}, [%rd11+32];
	fma.rn.f64 	%fd142, %fd139, %fd130, %fd140;
	fma.rn.f64 	%fd143, %fd142, %fd130, %fd141;
	fma.rn.f64 	%fd144, %fd143, %fd359, %fd359;
	fma.rn.f64 	%fd145, %fd143, %fd130, 0d3FF0000000000000;
	selp.f64 	%fd146, %fd145, %fd144, %p26;
	and.b32  	%r79, %r216, 2;
	setp.eq.s32 	%p27, %r79, 0;
	mov.f64 	%fd147, 0d0000000000000000;
	sub.f64 	%fd148, %fd147, %fd146;
	selp.f64 	%fd149, %fd146, %fd148, %p27;
	mul.f64 	%fd72, %fd64, %fd149;
	ld.const.f64 	%fd150, [d_parcial2];
	mul.f64 	%fd151, %fd54, 0d407F400000000000;
	mov.f64 	%fd152, 0d3FF0000000000000;
	sub.f64 	%fd153, %fd152, %fd54;
	mul.f64 	%fd154, %fd151, %fd153;
	add.f64 	%fd155, %fd53, 0dBFE0000000000000;
	mul.f64 	%fd156, %fd154, %fd155;
	mul.f64 	%fd157, %fd108, %fd156;
	ld.const.f64 	%fd158, [d_denominador2];
	div.rn.f64 	%fd159, %fd157, %fd158;
	add.f64 	%fd74, %fd150, %fd159;
	sub.f64 	%fd75, %fd150, %fd159;
	mul.f64 	%fd76, %fd74, %fd75;
	{
	.reg .b32 %temp; 
	mov.b64 	{%temp, %r34}, %fd76;
	}
	abs.f64 	%fd77, %fd76;
	{ // callseq 14, 0
	.param .b64 param0;
	st.param.f64 	[param0], %fd77;
	.param .b64 param1;
	st.param.f64 	[param1], 0d3FE0000000000000;
	.param .b64 retval0;
	call.uni (retval0), 
	__internal_accurate_pow, 
	(
	param0, 
	param1
	);
	ld.param.f64 	%fd160, [retval0];
	} // callseq 14
	setp.lt.s32 	%p28, %r34, 0;
	setp.neu.f64 	%p29, %fd76, 0d0000000000000000;
	selp.f64 	%fd162, 0dFFF8000000000000, %fd160, %p28;
	selp.f64 	%fd360, %fd162, %fd59, %p29;
	add.f64 	%fd163, %fd76, 0d3FE0000000000000;
	{
	.reg .b32 %temp; 
	mov.b64 	{%temp, %r80}, %fd163;
	}
	and.b32  	%r81, %r80, 2146435072;
	setp.ne.s32 	%p30, %r81, 2146435072;
	@%p30 bra 	$L__BB1_53;
	setp.num.f64 	%p31, %fd76, %fd76;
	@%p31 bra 	$L__BB1_51;
	mov.f64 	%fd164, 0d3FE0000000000000;
	add.rn.f64 	%fd360, %fd76, %fd164;
	bra.uni 	$L__BB1_53;
$L__BB1_51:
	setp.neu.f64 	%p32, %fd77, 0d7FF0000000000000;
	@%p32 bra 	$L__BB1_53;
	setp.neu.f64 	%p33, %fd76, 0d0000000000000000;
	setp.lt.s32 	%p34, %r34, 0;
	setp.lt.s32 	%p35, %r27, 0;
	and.b32  	%r82, %r27, 2146435072;
	setp.eq.s32 	%p36, %r82, 1071644672;
	selp.b32 	%r83, 0, 2146435072, %p35;
	and.b32  	%r84, %r27, 2147483647;
	setp.ne.s32 	%p37, %r84, 1071644672;
	or.b32  	%r85, %r83, -2147483648;
	selp.b32 	%r86, %r85, %r83, %p37;
	selp.b32 	%r87, %r86, %r83, %p36;
	selp.b32 	%r88, %r87, %r83, %p33;
	selp.b32 	%r89, %r88, %r83, %p34;
	mov.b32 	%r90, 0;
	mov.b64 	%fd360, {%r90, %r89};
$L__BB1_53:
	setp.eq.f64 	%p38, %fd76, 0d3FF0000000000000;
	selp.f64 	%fd82, 0d3FF0000000000000, %fd360, %p38;
	mul.f64 	%fd83, %fd108, 0d400921FB54442D18;
	abs.f64 	%fd84, %fd83;
	setp.neu.f64 	%p39, %fd84, 0d7FF0000000000000;
	@%p39 bra 	$L__BB1_55;
	mov.f64 	%fd170, 0d0000000000000000;
	mul.rn.f64 	%fd362, %fd83, %fd170;
	mov.b32 	%r218, 1;
	bra.uni 	$L__BB1_58;
$L__BB1_55:
	mul.f64 	%fd165, %fd83, 0d3FE45F306DC9C883;
	cvt.rni.s32.f64 	%r217, %fd165;
	cvt.rn.f64.s32 	%fd166, %r217;
	fma.rn.f64 	%fd167, %fd166, 0dBFF921FB54442D18, %fd83;
	fma.rn.f64 	%fd168, %fd166, 0dBC91A62633145C00, %fd167;
	fma.rn.f64 	%fd362, %fd166, 0dB97B839A252049C0, %fd168;
	setp.ltu.f64 	%p40, %fd84, 0d41E0000000000000;
	@%p40 bra 	$L__BB1_57;
	{ // callseq 15, 0
	.param .b64 param0;
	st.param.f64 	[param0], %fd83;
	.param .align 16 .b8 retval0[16];
	call.uni (retval0), 
	__internal_trig_reduction_slowpathd, 
	(
	param0
	);
	ld.param.f64 	%fd362, [retval0];
	ld.param.b32 	%r217, [retval0+8];
	} // callseq 15
$L__BB1_57:
	add.s32 	%r218, %r217, 1;
$L__BB1_58:
	shl.b32 	%r93, %r218, 6;
	cvt.u64.u32 	%rd12, %r93;
	and.b64  	%rd13, %rd12, 64;
	mov.u64 	%rd14, __cudart_sin_cos_coeffs;
	add.s64 	%rd15, %rd14, %rd13;
	mul.rn.f64 	%fd171, %fd362, %fd362;
	and.b32  	%r94, %r218, 1;
	setp.eq.b32 	%p41, %r94, 1;
	selp.f64 	%fd172, 0dBDA8FF8320FD8164, 0d3DE5DB65F9785EBA, %p41;
	ld.global.nc.v2.f64 	{%fd173, %fd174}, [%rd15];
	fma.rn.f64 	%fd175, %fd172, %fd171, %fd173;
	fma.rn.f64 	%fd176, %fd175, %fd171, %fd174;
	ld.global.nc.v2.f64 	{%fd177, %fd178}, [%rd15+16];
	fma.rn.f64 	%fd179, %fd176, %fd171, %fd177;
	fma.rn.f64 	%fd180, %fd179, %fd171, %fd178;
	ld.global.nc.v2.f64 	{%fd181, %fd182}, [%rd15+32];
	fma.rn.f64 	%fd183, %fd180, %fd171, %fd181;
	fma.rn.f64 	%fd184, %fd183, %fd171, %fd182;
	fma.rn.f64 	%fd185, %fd184, %fd362, %fd362;
	fma.rn.f64 	%fd186, %fd184, %fd171, 0d3FF0000000000000;
	selp.f64 	%fd187, %fd186, %fd185, %p41;
	and.b32  	%r95, %r218, 2;
	setp.eq.s32 	%p42, %r95, 0;
	mov.f64 	%fd188, 0d0000000000000000;
	sub.f64 	%fd189, %fd188, %fd187;
	selp.f64 	%fd190, %fd187, %fd189, %p42;
	fma.rn.f64 	%fd191, %fd82, %fd190, %fd72;
	add.f64 	%fd90, %fd191, %fd191;
	{
	.reg .b32 %temp; 
	mov.b64 	{%temp, %r40}, %fd90;
	}
	mov.f64 	%fd192, 0d4000000000000000;
	{
	.reg .b32 %temp; 
	mov.b64 	{%temp, %r96}, %fd192;
	}
	and.b32  	%r42, %r96, 2146435072;
	setp.eq.s32 	%p43, %r42, 1062207488;
	abs.f64 	%fd91, %fd90;
	{ // callseq 16, 0
	.param .b64 param0;
	st.param.f64 	[param0], %fd91;
	.param .b64 param1;
	st.param.f64 	[param1], 0d4000000000000000;
	.param .b64 retval0;
	call.uni (retval0), 
	__internal_accurate_pow, 
	(
	param0, 
	param1
	);
	ld.param.f64 	%fd193, [retval0];
	} // callseq 16
	setp.lt.s32 	%p44, %r40, 0;
	neg.f64 	%fd195, %fd193;
	selp.f64 	%fd196, %fd195, %fd193, %p43;
	selp.f64 	%fd364, %fd196, %fd193, %p44;
	setp.neu.f64 	%p45, %fd90, 0d0000000000000000;
	@%p45 bra 	$L__BB1_60;
	setp.eq.s32 	%p46, %r42, 1062207488;
	selp.b32 	%r97, %r40, 0, %p46;
	setp.lt.s32 	%p47, %r96, 0;
	or.b32  	%r98, %r97, 2146435072;
	selp.b32 	%r99, %r98, %r97, %p47;
	mov.b32 	%r100, 0;
	mov.b64 	%fd364, {%r100, %r99};
$L__BB1_60:
	add.f64 	%fd197, %fd90, 0d4000000000000000;
	{
	.reg .b32 %temp; 
	mov.b64 	{%temp, %r101}, %fd197;
	}
	and.b32  	%r102, %r101, 2146435072;
	setp.ne.s32 	%p48, %r102, 2146435072;
	@%p48 bra 	$L__BB1_65;
	setp.num.f64 	%p49, %fd90, %fd90;
	@%p49 bra 	$L__BB1_63;
	mov.f64 	%fd198, 0d4000000000000000;
	add.rn.f64 	%fd364, %fd90, %fd198;
	bra.uni 	$L__BB1_65;
$L__BB1_63:
	setp.neu.f64 	%p50, %fd91, 0d7FF0000000000000;
	@%p50 bra 	$L__BB1_65;
	setp.lt.s32 	%p51, %r40, 0;
	setp.eq.s32 	%p52, %r42, 1062207488;
	setp.lt.s32 	%p53, %r96, 0;
	selp.b32 	%r104, 0, 2146435072, %p53;
	and.b32  	%r105, %r96, 2147483647;
	setp.ne.s32 	%p54, %r105, 1071644672;
	or.b32  	%r106, %r104, -2147483648;
	selp.b32 	%r107, %r106, %r104, %p54;
	selp.b32 	%r108, %r107, %r104, %p52;
	selp.b32 	%r109, %r108, %r104, %p51;
	mov.b32 	%r110, 0;
	mov.b64 	%fd364, {%r110, %r109};
$L__BB1_65:
	setp.eq.f64 	%p55, %fd90, 0d3FF0000000000000;
	mov.f64 	%fd199, 0d3FF0000000000000;
	sub.f64 	%fd200, %fd199, %fd364;
	selp.f64 	%fd98, 0d0000000000000000, %fd200, %p55;
	{
	.reg .b32 %temp; 
	mov.b64 	{%temp, %r43}, %fd98;
	}
	abs.f64 	%fd99, %fd98;
	{ // callseq 17, 0
	.param .b64 param0;
	st.param.f64 	[param0], %fd99;
	.param .b64 param1;
	st.param.f64 	[param1], 0d3FE0000000000000;
	.param .b64 retval0;
	call.uni (retval0), 
	__internal_accurate_pow, 
	(
	param0, 
	param1
	);
	ld.param.f64 	%fd201, [retval0];
	} // callseq 17
	setp.lt.s32 	%p56, %r43, 0;
	setp.neu.f64 	%p57, %fd98, 0d0000000000000000;
	selp.f64 	%fd203, 0dFFF8000000000000, %fd201, %p56;
	selp.f64 	%fd365, %fd203, %fd59, %p57;
	add.f64 	%fd204, %fd98, 0d3FE0000000000000;
	{
	.reg .b32 %temp; 
	mov.b64 	{%temp, %r111}, %fd204;
	}
	and.b32  	%r112, %r111, 2146435072;
	setp.ne.s32 	%p58, %r112, 2146435072;
	@%p58 bra 	$L__BB1_70;
	setp.num.f64 	%p59, %fd98, %fd98;
	@%p59 bra 	$L__BB1_68;
	mov.f64 	%fd205, 0d3FE0000000000000;
	add.rn.f64 	%fd365, %fd98, %fd205;
	bra.uni 	$L__BB1_70;
$L__BB1_68:
	setp.neu.f64 	%p60, %fd99, 0d7FF0000000000000;
	@%p60 bra 	$L__BB1_70;
	setp.neu.f64 	%p61, %fd98, 0d0000000000000000;
	setp.lt.s32 	%p62, %r43, 0;
	setp.lt.s32 	%p63, %r27, 0;
	and.b32  	%r113, %r27, 2146435072;
	setp.eq.s32 	%p64, %r113, 1071644672;
	selp.b32 	%r114, 0, 2146435072, %p63;
	and.b32  	%r115, %r27, 2147483647;
	setp.ne.s32 	%p65, %r115, 1071644672;
	or.b32  	%r116, %r114, -2147483648;
	selp.b32 	%r117, %r116, %r114, %p65;
	selp.b32 	%r118, %r117, %r114, %p64;
	selp.b32 	%r119, %r118, %r114, %p61;
	selp.b32 	%r120, %r119, %r114, %p62;
	mov.b32 	%r121, 0;
	mov.b64 	%fd365, {%r121, %r120};
$L__BB1_70:
	setp.eq.f64 	%p66, %fd98, 0d3FF0000000000000;
	add.f64 	%fd206, %fd365, 0d3FF0000000000000;
	mov.f64 	%fd207, 0d4000000000000000;
	div.rn.f64 	%fd208, %fd207, %fd206;
	selp.f64 	%fd209, 0d3FF0000000000000, %fd208, %p66;
	mov.f64 	%fd210, 0d3FF0000000000000;
	sub.f64 	%fd211, %fd210, %fd209;
	ld.global.f64 	%fd212, [%rd2+8];
	mov.u32 	%r122, %tid.x;
	shl.b32 	%r123, %r122, 6;
	mov.u32 	%r124, subMatriz;
	add.s32 	%r125, %r124, %r123;
	mov.u32 	%r126, %tid.y;
	shl.b32 	%r127, %r126, 3;
	add.s32 	%r128, %r125, %r127;
	ld.shared.f64 	%fd213, [%r128+-64];
	fma.rn.f64 	%fd214, %fd213, %fd56, 0d0000000000000000;
	ld.shared.f64 	%fd215, [%r128+64];
	fma.rn.f64 	%fd216, %fd215, %fd55, %fd214;
	ld.shared.f64 	%fd217, [%r128+-8];
	fma.rn.f64 	%fd218, %fd217, %fd74, %fd216;
	ld.shared.f64 	%fd219, [%r128+8];
	fma.rn.f64 	%fd220, %fd219, %fd75, %fd218;
	mul.f64 	%fd221, %fd209, %fd220;
	fma.rn.f64 	%fd222, %fd212, %fd211, %fd221;
	st.global.f64 	[%rd2+8], %fd222;
$L__BB1_71:
	ret;

}
.func  (.param .align 16 .b8 func_retval0[16]) __internal_trig_reduction_slowpathd(
	.param .b64 __internal_trig_reduction_slowpathd_param_0
)
{
	.local .align 8 .b8 	__local_depot2[40];
	.reg .b64 	%SP;
	.reg .b64 	%SPL;
	.reg .pred 	%p<10>;
	.reg .b32 	%r<47>;
	.reg .b64 	%rd<74>;
	.reg .b64 	%fd<5>;

	mov.u64 	%SPL, __local_depot2;
	ld.param.f64 	%fd4, [__internal_trig_reduction_slowpathd_param_0];
	add.u64 	%rd1, %SPL, 0;
	{
	.reg .b32 %temp; 
	mov.b64 	{%temp, %r1}, %fd4;
	}
	shr.u32 	%r2, %r1, 20;
	and.b32  	%r3, %r2, 2047;
	setp.eq.s32 	%p1, %r3, 2047;
	mov.b32 	%r46, 0;
	@%p1 bra 	$L__BB2_9;
	add.s32 	%r20, %r3, -1024;
	mov.b64 	%rd20, %fd4;
	shl.b64 	%rd2, %rd20, 11;
	shr.u32 	%r4, %r20, 6;
	sub.s32 	%r45, 15, %r4;
	sub.s32 	%r21, 19, %r4;
	setp.lt.u32 	%p2, %r20, 128;
	selp.b32 	%r6, 18, %r21, %p2;
	setp.ge.s32 	%p3, %r45, %r6;
	mov.b64 	%rd70, 0;
	@%p3 bra 	$L__BB2_4;
	add.s32 	%r23, %r6, %r4;
	neg.s32 	%r43, %r23;
	or.b64  	%rd3, %rd2, -9223372036854775808;
	mov.b64 	%rd70, 0;
	mov.b32 	%r42, 0;
	mov.u64 	%rd25, __cudart_i2opi_d;
	mov.u32 	%r44, %r45;
$L__BB2_3:
	.pragma "nounroll";
	mul.wide.s32 	%rd22, %r42, 8;
	add.s64 	%rd23, %rd1, %rd22;
	mul.wide.s32 	%rd24, %r44, 8;
	add.s64 	%rd26, %rd25, %rd24;
	ld.global.nc.u64 	%rd27, [%rd26];
	{
	.reg .u32 %r0, %r1, %r2, %r3, %alo, %ahi, %blo, %bhi, %clo, %chi;
	mov.b64 	{%alo,%ahi}, %rd27;
	mov.b64 	{%blo,%bhi}, %rd3;
	mov.b64 	{%clo,%chi}, %rd70;
	mad.lo.cc.u32 	%r0, %alo, %blo, %clo;
	madc.hi.cc.u32 	%r1, %alo, %blo, %chi;
	madc.hi.u32 	%r2, %alo, %bhi, 0;
	mad.lo.cc.u32 	%r1, %alo, %bhi, %r1;
	madc.hi.cc.u32 	%r2, %ahi, %blo, %r2;
	madc.hi.u32 	%r3, %ahi, %bhi, 0;
	mad.lo.cc.u32 	%r1, %ahi, %blo, %r1;
	madc.lo.cc.u32 	%r2, %ahi, %bhi, %r2;
	addc.u32 	%r3, %r3, 0;
	mov.b64 	%rd28, {%r0,%r1};
	mov.b64 	%rd70, {%r2,%r3};
	}
	st.local.u64 	[%rd23], %rd28;
	add.s32 	%r44, %r44, 1;
	add.s32 	%r43, %r43, 1;
	add.s32 	%r42, %r42, 1;
	setp.ne.s32 	%p4, %r43, -15;
	mov.u32 	%r45, %r6;
	@%p4 bra 	$L__BB2_3;
$L__BB2_4:
	cvt.s64.s32 	%rd29, %r45;
	cvt.u64.u32 	%rd30, %r4;
	add.s64 	%rd31, %rd30, %rd29;
	shl.b64 	%rd32, %rd31, 3;
	add.s64 	%rd33, %rd1, %rd32;
	st.local.u64 	[%rd33+-120], %rd70;
	and.b32  	%r15, %r2, 63;
	ld.local.u64 	%rd72, [%rd1+16];
	ld.local.u64 	%rd71, [%rd1+24];
	setp.eq.s32 	%p5, %r15, 0;
	@%p5 bra 	$L__BB2_6;
	shl.b64 	%rd34, %rd71, %r15;
	shr.u64 	%rd35, %rd72, 1;
	xor.b32  	%r24, %r15, 63;
	shr.u64 	%rd36, %rd35, %r24;
	or.b64  	%rd71, %rd34, %rd36;
	ld.local.u64 	%rd37, [%rd1+8];
	shl.b64 	%rd38, %rd72, %r15;
	shr.u64 	%rd39, %rd37, 1;
	shr.u64 	%rd40, %rd39, %r24;
	or.b64  	%rd72, %rd38, %rd40;
$L__BB2_6:
	and.b32  	%r25, %r1, -2147483648;
	shr.u64 	%rd41, %rd71, 62;
	cvt.u32.u64 	%r26, %rd41;
	mov.b64 	{%r27, %r28}, %rd71;
	mov.b64 	{%r29, %r30}, %rd72;
	shf.l.wrap.b32 	%r31, %r30, %r27, 2;
	shf.l.wrap.b32 	%r32, %r27, %r28, 2;
	mov.b64 	%rd42, {%r31, %r32};
	shl.b64 	%rd43, %rd72, 2;
	shr.u64 	%rd44, %rd42, 63;
	cvt.u32.u64 	%r33, %rd44;
	add.s32 	%r34, %r33, %r26;
	setp.eq.s32 	%p6, %r25, 0;
	neg.s32 	%r35, %r34;
	selp.b32 	%r46, %r34, %r35, %p6;
	setp.gt.s64 	%p7, %rd42, -1;
	mov.b64 	%rd45, 0;
	{
	.reg .u32 %r0, %r1, %r2, %r3, %a0, %a1, %a2, %a3, %b0, %b1, %b2, %b3;
	mov.b64 	{%a0,%a1}, %rd45;
	mov.b64 	{%a2,%a3}, %rd45;
	mov.b64 	{%b0,%b1}, %rd43;
	mov.b64 	{%b2,%b3}, %rd42;
	sub.cc.u32 	%r0, %a0, %b0;
	subc.cc.u32 	%r1, %a1, %b1;
	subc.cc.u32 	%r2, %a2, %b2;
	subc.u32 	%r3, %a3, %b3;
	mov.b64 	%rd46, {%r0,%r1};
	mov.b64 	%rd47, {%r2,%r3};
	}
	xor.b32  	%r36, %r25, -2147483648;
	selp.b64 	%rd73, %rd42, %rd47, %p7;
	selp.b64 	%rd14, %rd43, %rd46, %p7;
	selp.b32 	%r17, %r25, %r36, %p7;
	clz.b64 	%r37, %rd73;
	cvt.u64.u32 	%rd15, %r37;
	setp.eq.s32 	%p8, %r37, 0;
	@%p8 bra 	$L__BB2_8;
	cvt.u32.u64 	%r38, %rd15;
	and.b32  	%r39, %r38, 63;
	shl.b64 	%rd48, %rd73, %r39;
	shr.u64 	%rd49, %rd14, 1;
	not.b32 	%r40, %r38;
	and.b32  	%r41, %r40, 63;
	shr.u64 	%rd50, %rd49, %r41;
	or.b64  	%rd73, %rd48, %rd50;
$L__BB2_8:
	mov.b64 	%rd51, -3958705157555305931;
	{
	.reg .u32 %r0, %r1, %r2, %r3, %alo, %ahi, %blo, %bhi;
	mov.b64 	{%alo,%ahi}, %rd73;
	mov.b64 	{%blo,%bhi}, %rd51;
	mul.lo.u32 	%r0, %alo, %blo;
	mul.hi.u32 	%r1, %alo, %blo;
	mad.lo.cc.u32 	%r1, %alo, %bhi, %r1;
	madc.hi.u32 	%r2, %alo, %bhi, 0;
	mad.lo.cc.u32 	%r1, %ahi, %blo, %r1;
	madc.hi.cc.u32 	%r2, %ahi, %blo, %r2;
	madc.hi.u32 	%r3, %ahi, %bhi, 0;
	mad.lo.cc.u32 	%r2, %ahi, %bhi, %r2;
	addc.u32 	%r3, %r3, 0;
	mov.b64 	%rd52, {%r0,%r1};
	mov.b64 	%rd53, {%r2,%r3};
	}
	setp.gt.s64 	%p9, %rd53, 0;
	{
	.reg .u32 %r0, %r1, %r2, %r3, %a0, %a1, %a2, %a3, %b0, %b1, %b2, %b3;
	mov.b64 	{%a0,%a1}, %rd52;
	mov.b64 	{%a2,%a3}, %rd53;
	mov.b64 	{%b0,%b1}, %rd52;
	mov.b64 	{%b2,%b3}, %rd53;
	add.cc.u32 	%r0, %a0, %b0;
	addc.cc.u32 	%r1, %a1, %b1;
	addc.cc.u32 	%r2, %a2, %b2;
	addc.u32 	%r3, %a3, %b3;
	mov.b64 	%rd54, {%r0,%r1};
	mov.b64 	%rd55, {%r2,%r3};
	}
	selp.b64 	%rd56, %rd55, %rd53, %p9;
	selp.s64 	%rd57, -1, 0, %p9;
	sub.s64 	%rd58, %rd57, %rd15;
	cvt.u64.u32 	%rd59, %r17;
	shl.b64 	%rd60, %rd59, 32;
	add.s64 	%rd61, %rd56, 1;
	shr.u64 	%rd62, %rd61, 10;
	add.s64 	%rd63, %rd62, 1;
	shr.u64 	%rd64, %rd63, 1;
	shl.b64 	%rd65, %rd58, 52;
	add.s64 	%rd66, %rd65, %rd64;
	add.s64 	%rd67, %rd66, 4602678819172646912;
	or.b64  	%rd68, %rd67, %rd60;
	mov.b64 	%fd4, %rd68;
$L__BB2_9:
	st.param.f64 	[func_retval0], %fd4;
	st.param.b32 	[func_retval0+8], %r46;
	ret;

}
.func  (.param .b64 func_retval0) __internal_accurate_pow(
	.param .b64 __internal_accurate_pow_param_0,
	.param .b64 __internal_accurate_pow_param_1
)
{
	.reg .pred 	%p<8>;
	.reg .b32 	%r<49>;
	.reg .b32 	%f<3>;
	.reg .b64 	%fd<109>;

	ld.param.f64 	%fd10, [__internal_accurate_pow_param_0];
	ld.param.f64 	%fd11, [__internal_accurate_pow_param_1];
	{
	.reg .b32 %temp; 
	mov.b64 	{%temp, %r46}, %fd10;
	}
	{
	.reg .b32 %temp; 
	mov.b64 	{%r45, %temp}, %fd10;
	}
	shr.u32 	%r47, %r46, 20;
	setp.gt.u32 	%p1, %r46, 1048575;
	@%p1 bra 	$L__BB3_2;
	mul.f64 	%fd12, %fd10, 0d4350000000000000;
	{
	.reg .b32 %temp; 
	mov.b64 	{%temp, %r46}, %fd12;
	}
	{
	.reg .b32 %temp; 
	mov.b64 	{%r45, %temp}, %fd12;
	}
	shr.u32 	%r16, %r46, 20;
	add.s32 	%r47, %r16, -54;
$L__BB3_2:
	add.s32 	%r48, %r47, -1023;
	and.b32  	%r17, %r46, -2146435073;
	or.b32  	%r18, %r17, 1072693248;
	mov.b64 	%fd107, {%r45, %r18};
	setp.lt.u32 	%p2, %r18, 1073127583;
	@%p2 bra 	$L__BB3_4;
	{
	.reg .b32 %temp; 
	mov.b64 	{%r19, %temp}, %fd107;
	}
	{
	.reg .b32 %temp; 
	mov.b64 	{%temp, %r20}, %fd107;
	}
	add.s32 	%r21, %r20, -1048576;
	mov.b64 	%fd107, {%r19, %r21};
	add.s32 	%r48, %r47, -1022;
$L__BB3_4:
	add.f64 	%fd13, %fd107, 0dBFF0000000000000;
	add.f64 	%fd14, %fd107, 0d3FF0000000000000;
	rcp.approx.ftz.f64 	%fd15, %fd14;
	neg.f64 	%fd16, %fd14;
	fma.rn.f64 	%fd17, %fd16, %fd15, 0d3FF0000000000000;
	fma.rn.f64 	%fd18, %fd17, %fd17, %fd17;
	fma.rn.f64 	%fd19, %fd18, %fd15, %fd15;
	mul.f64 	%fd20, %fd13, %fd19;
	fma.rn.f64 	%fd21, %fd13, %fd19, %fd20;
	mul.f64 	%fd22, %fd21, %fd21;
	fma.rn.f64 	%fd23, %fd22, 0d3EB0F5FF7D2CAFE2, 0d3ED0F5D241AD3B5A;
	fma.rn.f64 	%fd24, %fd23, %fd22, 0d3EF3B20A75488A3F;
	fma.rn.f64 	%fd25, %fd24, %fd22, 0d3F1745CDE4FAECD5;
	fma.rn.f64 	%fd26, %fd25, %fd22, 0d3F3C71C7258A578B;
	fma.rn.f64 	%fd27, %fd26, %fd22, 0d3F6249249242B910;
	fma.rn.f64 	%fd28, %fd27, %fd22, 0d3F89999999999DFB;
	sub.f64 	%fd29, %fd13, %fd21;
	add.f64 	%fd30, %fd29, %fd29;
	neg.f64 	%fd31, %fd21;
	fma.rn.f64 	%fd32, %fd31, %fd13, %fd30;
	mul.f64 	%fd33, %fd19, %fd32;
	fma.rn.f64 	%fd34, %fd22, %fd28, 0d3FB5555555555555;
	mov.f64 	%fd35, 0d3FB5555555555555;
	sub.f64 	%fd36, %fd35, %fd34;
	fma.rn.f64 	%fd37, %fd22, %fd28, %fd36;
	add.f64 	%fd38, %fd37, 0dBC46A4CB00B9E7B0;
	add.f64 	%fd39, %fd34, %fd38;
	sub.f64 	%fd40, %fd34, %fd39;
	add.f64 	%fd41, %fd38, %fd40;
	mul.rn.f64 	%fd42, %fd21, %fd21;
	neg.f64 	%fd43, %fd42;
	fma.rn.f64 	%fd44, %fd21, %fd21, %fd43;
	{
	.reg .b32 %temp; 
	mov.b64 	{%r22, %temp}, %fd33;
	}
	{
	.reg .b32 %temp; 
	mov.b64 	{%temp, %r23}, %fd33;
	}
	add.s32 	%r24, %r23, 1048576;
	mov.b64 	%fd45, {%r22, %r24};
	fma.rn.f64 	%fd46, %fd21, %fd45, %fd44;
	mul.rn.f64 	%fd47, %fd42, %fd21;
	neg.f64 	%fd48, %fd47;
	fma.rn.f64 	%fd49, %fd42, %fd21, %fd48;
	fma.rn.f64 	%fd50, %fd42, %fd33, %fd49;
	fma.rn.f64 	%fd51, %fd46, %fd21, %fd50;
	mul.rn.f64 	%fd52, %fd39, %fd47;
	neg.f64 	%fd53, %fd52;
	fma.rn.f64 	%fd54, %fd39, %fd47, %fd53;
	fma.rn.f64 	%fd55, %fd39, %fd51, %fd54;
	fma.rn.f64 	%fd56, %fd41, %fd47, %fd55;
	add.f64 	%fd57, %fd52, %fd56;
	sub.f64 	%fd58, %fd52, %fd57;
	add.f64 	%fd59, %fd56, %fd58;
	add.f64 	%fd60, %fd21, %fd57;
	sub.f64 	%fd61, %fd21, %fd60;
	add.f64 	%fd62, %fd57, %fd61;
	add.f64 	%fd63, %fd59, %fd62;
	add.f64 	%fd64, %fd33, %fd63;
	add.f64 	%fd65, %fd60, %fd64;
	sub.f64 	%fd66, %fd60, %fd65;
	add.f64 	%fd67, %fd64, %fd66;
	xor.b32  	%r25, %r48, -2147483648;
	mov.b32 	%r26, 1127219200;
	mov.b64 	%fd68, {%r25, %r26};
	mov.b32 	%r27, -2147483648;
	mov.b64 	%fd69, {%r27, %r26};
	sub.f64 	%fd70, %fd68, %fd69;
	fma.rn.f64 	%fd71, %fd70, 0d3FE62E42FEFA39EF, %fd65;
	fma.rn.f64 	%fd72, %fd70, 0dBFE62E42FEFA39EF, %fd71;
	sub.f64 	%fd73, %fd72, %fd65;
	sub.f64 	%fd74, %fd67, %fd73;
	fma.rn.f64 	%fd75, %fd70, 0d3C7ABC9E3B39803F, %fd74;
	add.f64 	%fd76, %fd71, %fd75;
	sub.f64 	%fd77, %fd71, %fd76;
	add.f64 	%fd78, %fd75, %fd77;
	{
	.reg .b32 %temp; 
	mov.b64 	{%temp, %r28}, %fd11;
	}
	{
	.reg .b32 %temp; 
	mov.b64 	{%r29, %temp}, %fd11;
	}
	shl.b32 	%r30, %r28, 1;
	setp.gt.u32 	%p3, %r30, -33554433;
	and.b32  	%r31, %r28, -15728641;
	selp.b32 	%r32, %r31, %r28, %p3;
	mov.b64 	%fd79, {%r29, %r32};
	mul.rn.f64 	%fd80, %fd76, %fd79;
	neg.f64 	%fd81, %fd80;
	fma.rn.f64 	%fd82, %fd76, %fd79, %fd81;
	fma.rn.f64 	%fd83, %fd78, %fd79, %fd82;
	add.f64 	%fd4, %fd80, %fd83;
	sub.f64 	%fd84, %fd80, %fd4;
	add.f64 	%fd5, %fd83, %fd84;
	fma.rn.f64 	%fd85, %fd4, 0d3FF71547652B82FE, 0d4338000000000000;
	{
	.reg .b32 %temp; 
	mov.b64 	{%r13, %temp}, %fd85;
	}
	mov.f64 	%fd86, 0dC338000000000000;
	add.rn.f64 	%fd87, %fd85, %fd86;
	fma.rn.f64 	%fd88, %fd87, 0dBFE62E42FEFA39EF, %fd4;
	fma.rn.f64 	%fd89, %fd87, 0dBC7ABC9E3B39803F, %fd88;
	fma.rn.f64 	%fd90, %fd89, 0d3E5ADE1569CE2BDF, 0d3E928AF3FCA213EA;
	fma.rn.f64 	%fd91, %fd90, %fd89, 0d3EC71DEE62401315;
	fma.rn.f64 	%fd92, %fd91, %fd89, 0d3EFA01997C89EB71;
	fma.rn.f64 	%fd93, %fd92, %fd89, 0d3F2A01A014761F65;
	fma.rn.f64 	%fd94, %fd93, %fd89, 0d3F56C16C1852B7AF;
	fma.rn.f64 	%fd95, %fd94, %fd89, 0d3F81111111122322;
	fma.rn.f64 	%fd96, %fd95, %fd89, 0d3FA55555555502A1;
	fma.rn.f64 	%fd97, %fd96, %fd89, 0d3FC5555555555511;
	fma.rn.f64 	%fd98, %fd97, %fd89, 0d3FE000000000000B;
	fma.rn.f64 	%fd99, %fd98, %fd89, 0d3FF0000000000000;
	fma.rn.f64 	%fd100, %fd99, %fd89, 0d3FF0000000000000;
	{
	.reg .b32 %temp; 
	mov.b64 	{%r14, %temp}, %fd100;
	}
	{
	.reg .b32 %temp; 
	mov.b64 	{%temp, %r15}, %fd100;
	}
	shl.b32 	%r33, %r13, 20;
	add.s32 	%r34, %r33, %r15;
	mov.b64 	%fd108, {%r14, %r34};
	{
	.reg .b32 %temp; 
	mov.b64 	{%temp, %r35}, %fd4;
	}
	mov.b32 	%f2, %r35;
	abs.f32 	%f1, %f2;
	setp.lt.f32 	%p4, %f1, 0f4086232B;
	@%p4 bra 	$L__BB3_7;
	setp.lt.f64 	%p5, %fd4, 0d0000000000000000;
	add.f64 	%fd101, %fd4, 0d7FF0000000000000;
	selp.f64 	%fd108, 0d0000000000000000, %fd101, %p5;
	setp.geu.f32 	%p6, %f1, 0f40874800;
	@%p6 bra 	$L__BB3_7;
	shr.u32 	%r36, %r13, 31;
	add.s32 	%r37, %r13, %r36;
	shr.s32 	%r38, %r37, 1;
	shl.b32 	%r39, %r38, 20;
	add.s32 	%r40, %r15, %r39;
	mov.b64 	%fd102, {%r14, %r40};
	sub.s32 	%r41, %r13, %r38;
	shl.b32 	%r42, %r41, 20;
	add.s32 	%r43, %r42, 1072693248;
	mov.b32 	%r44, 0;
	mov.b64 	%fd103, {%r44, %r43};
	mul.f64 	%fd108, %fd103, %fd102;
$L__BB3_7:
	abs.f64 	%fd104, %fd108;
	setp.eq.f64 	%p7, %fd104, 0d7FF0000000000000;
	fma.rn.f64 	%fd105, %fd108, %fd5, %fd108;
	selp.f64 	%fd106, %fd108, %fd105, %p7;
	st.param.f64 	[func_retval0], %fd106;
	ret;

}


// ===== COMPILED SASS (sm_100) =====

	.target	sm_100

	.elftype	@"ET_EXEC"


//--------------------- .note.nv.tkinfo           --------------------------
	.section	.note.nv.tkinfo,"",@"SHT_NOTE"
	.sectionflags	@"SHF_NOTE_NV_TKINFO"
	.tkinfo
        /*0018*/ 	.word	0x00000002
        /*0030*/ 	.string	""
        /*0030*/ 	.string	"ptxas"
        /*0030*/ 	.string	"Cuda compilation tools, release 13.0, V13.0.88"
        /*0030*/ 	.string	"Build cuda_13.0.r13.0/compiler.36424714_0"
        /*0030*/ 	.string	"-arch sm_100 -m 64 "



//--------------------- .note.nv.cuinfo           --------------------------
	.section	.note.nv.cuinfo,"",@"SHT_NOTE"
	.sectionflags	@"SHF_NOTE_NV_CUINFO"
        /*0018*/ 	.short	0x0002
        /*001a*/ 	.short	0x0064
        /*001c*/ 	.short	0x0082
	.zero		2


//--------------------- .nv.info                  --------------------------
	.section	.nv.info,"",@"SHT_CUDA_INFO"
	.align	4


	//----- nvinfo : EIATTR_REGCOUNT
	.align		4
        /*0000*/ 	.byte	0x04, 0x2f
        /*0002*/ 	.short	(.L_13 - .L_12)
	.align		4
.L_12:
        /*0004*/ 	.word	index@(_Z9vermelhosPd)
        /*0008*/ 	.word	0x0000002c


	//----- nvinfo : EIATTR_FRAME_SIZE
	.align		4
.L_13:
        /*000c*/ 	.byte	0x04, 0x11
        /*000e*/ 	.short	(.L_15 - .L_14)
	.align		4
.L_14:
        /*0010*/ 	.word	index@($_Z9vermelhosPd$__internal_trig_reduction_slowpathd)
        /*0014*/ 	.word	0x00000028


	//----- nvinfo : EIATTR_FRAME_SIZE
	.align		4
.L_15:
        /*0018*/ 	.byte	0x04, 0x11
        /*001a*/ 	.short	(.L_17 - .L_16)
	.align		4
.L_16:
        /*001c*/ 	.word	index@($_Z9vermelhosPd$__internal_accurate_pow)
        /*0020*/ 	.word	0x00000028


	//----- nvinfo : EIATTR_FRAME_SIZE
	.align		4
.L_17:
        /*0024*/ 	.byte	0x04, 0x11
        /*0026*/ 	.short	(.L_19 - .L_18)
	.align		4
.L_18:
        /*0028*/ 	.word	index@($__internal_1_$__cuda_sm20_div_rn_f64_full)
        /*002c*/ 	.word	0x00000028


	//----- nvinfo : EIATTR_FRAME_SIZE
	.align		4
.L_19:
        /*0030*/ 	.byte	0x04, 0x11
        /*0032*/ 	.short	(.L_21 - .L_20)
	.align		4
.L_20:
        /*0034*/ 	.word	index@(_Z9vermelhosPd)
        /*0038*/ 	.word	0x00000028


	//----- nvinfo : EIATTR_REGCOUNT
	.align		4
.L_21:
        /*003c*/ 	.byte	0x04, 0x2f
        /*003e*/ 	.short	(.L_23 - .L_22)
	.align		4
.L_22:
        /*0040*/ 	.word	index@(_Z5azuisPd)
        /*0044*/ 	.word	0x0000002c


	//----- nvinfo : EIATTR_FRAME_SIZE
	.align		4
.L_23:
        /*0048*/ 	.byte	0x04, 0x11
        /*004a*/ 	.short	(.L_25 - .L_24)
	.align		4
.L_24:
        /*004c*/ 	.word	index@($_Z5azuisPd$__internal_trig_reduction_slowpathd)
        /*0050*/ 	.word	0x00000028


	//----- nvinfo : EIATTR_FRAME_SIZE
	.align		4
.L_25:
        /*0054*/ 	.byte	0x04, 0x11
        /*0056*/ 	.short	(.L_27 - .L_26)
	.align		4
.L_26:
        /*0058*/ 	.word	index@($_Z5azuisPd$__internal_accurate_pow)
        /*005c*/ 	.word	0x00000028


	//----- nvinfo : EIATTR_FRAME_SIZE
	.align		4
.L_27:
        /*0060*/ 	.byte	0x04, 0x11
        /*0062*/ 	.short	(.L_29 - .L_28)
	.align		4
.L_28:
        /*0064*/ 	.word	index@($__internal_0_$__cuda_sm20_div_rn_f64_full)
        /*0068*/ 	.word	0x00000028


	//----- nvinfo : EIATTR_FRAME_SIZE
	.align		4
.L_29:
        /*006c*/ 	.byte	0x04, 0x11
        /*006e*/ 	.short	(.L_31 - .L_30)
	.align		4
.L_30:
        /*0070*/ 	.word	index@(_Z5azuisPd)
        /*0074*/ 	.word	0x00000028


	//----- nvinfo : EIATTR_MIN_STACK_SIZE
	.align		4
.L_31:
        /*0078*/ 	.byte	0x04, 0x12
        /*007a*/ 	.short	(.L_33 - .L_32)
	.align		4
.L_32:
        /*007c*/ 	.word	index@(_Z5azuisPd)
        /*0080*/ 	.word	0x00000028


	//----- nvinfo : EIATTR_MIN_STACK_SIZE
	.align		4
.L_33:
        /*0084*/ 	.byte	0x04, 0x12
        /*0086*/ 	.short	(.L_35 - .L_34)
	.align		4
.L_34:
        /*0088*/ 	.word	index@(_Z9vermelhosPd)
        /*008c*/ 	.word	0x00000028
.L_35:


//--------------------- .nv.compat                --------------------------
	.section	.nv.compat,"",@"SHT_CUDA_COMPAT_INFO"
	.align	4
        /*0000*/ 	.byte	0x02, 0x09, 0x00, 0x00, 0x02, 0x02, 0x01, 0x00, 0x02, 0x05, 0x05, 0x00, 0x03, 0x07, 0x01, 0x01
        /*0010*/ 	.byte	0x02, 0x03, 0x00, 0x00, 0x02, 0x06, 0x01, 0x00, 0x04, 0x0b, 0x08, 0x00, 0x01, 0x00, 0x00, 0x00
        /*0020*/ 	.byte	0x00, 0x00, 0x00, 0x00


//--------------------- .nv.info._Z5azuisPd       --------------------------
	.section	.nv.info._Z5azuisPd,"",@"SHT_CUDA_INFO"
	.sectionflags	@""
	.align	4


	//----- nvinfo : EIATTR_CUDA_API_VERSION
	.align		4
        /*0000*/ 	.byte	0x04, 0x37
        /*0002*/ 	.short	(.L_37 - .L_36)
.L_36:
        /*0004*/ 	.word	0x00000082


	//----- nvinfo : EIATTR_KPARAM_INFO
	.align		4
.L_37:
        /*0008*/ 	.byte	0x04, 0x17
        /*000a*/ 	.short	(.L_39 - .L_38)
.L_38:
        /*000c*/ 	.word	0x00000000
        /*0010*/ 	.short	0x0000
        /*0012*/ 	.short	0x0000
        /*0014*/ 	.byte	0x00, 0xf5, 0x21, 0x00


	//----- nvinfo : EIATTR_SPARSE_MMA_MASK
	.align		4
.L_39:
        /*0018*/ 	.byte	0x03, 0x50
        /*001a*/ 	.short	0x0000


	//----- nvinfo : EIATTR_MAXREG_COUNT
	.align		4
        /*001c*/ 	.byte	0x03, 0x1b
        /*001e*/ 	.short	0x00ff


	//----- nvinfo : EIATTR_NUM_BARRIERS
	.align		4
        /*0020*/ 	.byte	0x02, 0x4c
        /*0022*/ 	.byte	0x01
	.zero		1


	//----- nvinfo : EIATTR_MERCURY_ISA_VERSION
	.align		4
        /*0024*/ 	.byte	0x03, 0x5f
        /*0026*/ 	.short	0x0101


	//----- nvinfo : EIATTR_VRC_CTA_INIT_COUNT
	.align		4
        /*0028*/ 	.byte	0x02, 0x4a
	.zero		1
	.zero		1


	//----- nvinfo : EIATTR_EXIT_INSTR_OFFSETS
	.align		4
        /*002c*/ 	.byte	0x04, 0x1c
        /*002e*/ 	.short	(.L_41 - .L_40)


	//   ....[0]....
.L_40:
        /*0030*/ 	.word	0x00000100


	//   ....[1]....
        /*0034*/ 	.word	0x00000260


	//   ....[2]....
        /*0038*/ 	.word	0x00001a10


	//   ....[3]....
        /*003c*/ 	.word	0x00002ff0


	//----- nvinfo : EIATTR_CRS_STACK_SIZE
	.align		4
.L_41:
        /*0040*/ 	.byte	0x04, 0x1e
        /*0042*/ 	.short	(.L_43 - .L_42)
.L_42:
        /*0044*/ 	.word	0x00000000


	//----- nvinfo : EIATTR_CBANK_PARAM_SIZE
	.align		4
.L_43:
        /*0048*/ 	.byte	0x03, 0x19
        /*004a*/ 	.short	0x0008


	//----- nvinfo : EIATTR_PARAM_CBANK
	.align		4
        /*004c*/ 	.byte	0x04, 0x0a
        /*004e*/ 	.short	(.L_45 - .L_44)
	.align		4
.L_44:
        /*0050*/ 	.word	index@(.nv.constant0._Z5azuisPd)
        /*0054*/ 	.short	0x0380
        /*0056*/ 	.short	0x0008


	//----- nvinfo : EIATTR_SW_WAR
	.align		4
.L_45:
        /*0058*/ 	.byte	0x04, 0x36
        /*005a*/ 	.short	(.L_47 - .L_46)
.L_46:
        /*005c*/ 	.word	0x00000008
.L_47:


//--------------------- .nv.info._Z9vermelhosPd   --------------------------
	.section	.nv.info._Z9vermelhosPd,"",@"SHT_CUDA_INFO"
	.sectionflags	@""
	.align	4


	//----- nvinfo : EIATTR_CUDA_API_VERSION
	.align		4
        /*0000*/ 	.byte	0x04, 0x37
        /*0002*/ 	.short	(.L_49 - .L_48)
.L_48:
        /*0004*/ 	.word	0x00000082


	//----- nvinfo : EIATTR_KPARAM_INFO
	.align		4
.L_49:
        /*0008*/ 	.byte	0x04, 0x17
        /*000a*/ 	.short	(.L_51 - .L_50)
.L_50:
        /*000c*/ 	.word	0x00000000
        /*0010*/ 	.short	0x0000
        /*0012*/ 	.short	0x0000
        /*0014*/ 	.byte	0x00, 0xf5, 0x21, 0x00


	//----- nvinfo : EIATTR_SPARSE_MMA_MASK
	.align		4
.L_51:
        /*0018*/ 	.byte	0x03, 0x50
        /*001a*/ 	.short	0x0000


	//----- nvinfo : EIATTR_MAXREG_COUNT
	.align		4
        /*001c*/ 	.byte	0x03, 0x1b
        /*001e*/ 	.short	0x00ff


	//----- nvinfo : EIATTR_NUM_BARRIERS
	.align		4
        /*0020*/ 	.byte	0x02, 0x4c
        /*0022*/ 	.byte	0x01
	.zero		1


	//----- nvinfo : EIATTR_MERCURY_ISA_VERSION
	.align		4
        /*0024*/ 	.byte	0x03, 0x5f
        /*0026*/ 	.short	0x0101


	//----- nvinfo : EIATTR_VRC_CTA_INIT_COUNT
	.align		4
        /*0028*/ 	.byte	0x02, 0x4a
	.zero		1
	.zero		1


	//----- nvinfo : EIATTR_EXIT_INSTR_OFFSETS
	.align		4
        /*002c*/ 	.byte	0x04, 0x1c
        /*002e*/ 	.short	(.L_53 - .L_52)


	//   ....[0]....
.L_52:
        /*0030*/ 	.word	0x00000100


	//   ....[1]....
        /*0034*/ 	.word	0x00000260


	//   ....[2]....
        /*0038*/ 	.word	0x00001a10


	//   ....[3]....
        /*003c*/ 	.word	0x00002ff0


	//----- nvinfo : EIATTR_CRS_STACK_SIZE
	.align		4
.L_53:
        /*0040*/ 	.byte	0x04, 0x1e
        /*0042*/ 	.short	(.L_55 - .L_54)
.L_54:
        /*0044*/ 	.word	0x00000000


	//----- nvinfo : EIATTR_CBANK_PARAM_SIZE
	.align		4
.L_55:
        /*0048*/ 	.byte	0x03, 0x19
        /*004a*/ 	.short	0x0008


	//----- nvinfo : EIATTR_PARAM_CBANK
	.align		4
        /*004c*/ 	.byte	0x04, 0x0a
        /*004e*/ 	.short	(.L_57 - .L_56)
	.align		4
.L_56:
        /*0050*/ 	.word	index@(.nv.constant0._Z9vermelhosPd)
        /*0054*/ 	.short	0x0380
        /*0056*/ 	.short	0x0008


	//----- nvinfo : EIATTR_SW_WAR
	.align		4
.L_57:
        /*0058*/ 	.byte	0x04, 0x36
        /*005a*/ 	.short	(.L_59 - .L_58)
.L_58:
        /*005c*/ 	.word	0x00000008
.L_59:


//--------------------- .nv.callgraph             --------------------------
	.section	.nv.callgraph,"",@"SHT_CUDA_CALLGRAPH"
	.align	4
	.sectionentsize	8
	.align		4
        /*0000*/ 	.word	0x00000000
	.align		4
        /*0004*/ 	.word	0xffffffff
	.align		4
        /*0008*/ 	.word	0x00000000
	.align		4
        /*000c*/ 	.word	0xfffffffe
	.align		4
        /*0010*/ 	.word	0x00000000
	.align		4
        /*0014*/ 	.word	0xfffffffd
	.align		4
        /*0018*/ 	.word	0x00000000
	.align		4
        /*001c*/ 	.word	0xfffffffc


//--------------------- .nv.constant3             --------------------------
	.section	.nv.constant3,"a",@progbits
	.align	8
.nv.constant3:
	.type		d_h1,@object
	.size		d_h1,(d_h2 - d_h1)
d_h1:
	.zero		8
	.type		d_h2,@object
	.size		d_h2,(d_denominador1 - d_h2)
d_h2:
	.zero		8
	.type		d_denominador1,@object
	.size		d_denominador1,(d_denominador2 - d_denominador1)
d_denominador1:
	.zero		8
	.type		d_denominador2,@object
	.size		d_denominador2,(d_dimensaoX - d_denominador2)
d_denominador2:
	.zero		8
	.type		d_dimensaoX,@object
	.size		d_dimensaoX,(d_dimensaoY - d_dimensaoX)
d_dimensaoX:
	.zero		4
	.type		d_dimensaoY,@object
	.size		d_dimensaoY,(d_parcial1 - d_dimensaoY)
d_dimensaoY:
	.zero		4
	.type		d_parcial1,@object
	.size		d_parcial1,(d_parcial2 - d_parcial1)
d_parcial1:
	.zero		8
	.type		d_parcial2,@object
	.size		d_parcial2,(d_cosH1PI - d_parcial2)
d_parcial2:
	.zero		8
	.type		d_cosH1PI,@object
	.size		d_cosH1PI,(d_cosH2PI - d_cosH1PI)
d_cosH1PI:
	.zero		8
	.type		d_cosH2PI,@object
	.size		d_cosH2PI,(.L_9 - d_cosH2PI)
d_cosH2PI:
	.zero		8
.L_9:


//--------------------- .nv.constant4             --------------------------
	.section	.nv.constant4,"a",@progbits
	.align	8
	.align		8
.nv.constant4:
        /*0000*/ 	.dword	__cudart_i2opi_d
	.align		8
        /*0008*/ 	.dword	__cudart_sin_cos_coeffs


//--------------------- .text._Z5azuisPd          --------------------------
	.section	.text._Z5azuisPd,"ax",@progbits
	.align	128
        .global         _Z5azuisPd
        .type           _Z5azuisPd,@function
        .size           _Z5azuisPd,(.L_x_128 - _Z5azuisPd)
        .other          _Z5azuisPd,@"STO_CUDA_ENTRY STV_DEFAULT"
_Z5azuisPd:
.text._Z5azuisPd:
[----:B------:R-:W0:Y:S01]  /*0000*/  LDC R1, c[0x0][0x37c] ;  /* 0x0000df00ff017b82 */ /* 0x000e220000000800 */
[----:B------:R-:W1:Y:S07]  /*0010*/  S2R R7, SR_TID.X ;  /* 0x0000000000077919 */ /* 0x000e6e0000002100 */
[----:B------:R-:W1:Y:S01]  /*0020*/  LDC R0, c[0x0][0x360] ;  /* 0x0000d800ff007b82 */ /* 0x000e620000000800 */
[----:B------:R-:W2:Y:S01]  /*0030*/  LDCU.64 UR6, c[0x3][0x20] ;  /* 0x00c00400ff0677ac */ /* 0x000ea20008000a00 */
[----:B0-----:R-:W-:Y:S01]  /*0040*/  VIADD R1, R1, 0xffffffd8 ;  /* 0xffffffd801017836 */ /* 0x001fe20000000000 */
[----:B------:R-:W0:Y:S05]  /*0050*/  S2R R9, SR_TID.Y ;  /* 0x0000000000097919 */ /* 0x000e2a0000002200 */
[----:B------:R-:W1:Y:S08]  /*0060*/  S2UR UR4, SR_CTAID.X ;  /* 0x00000000000479c3 */ /* 0x000e700000002500 */
[----:B------:R-:W0:Y:S01]  /*0070*/  S2UR UR8, SR_CTAID.Y ;  /* 0x00000000000879c3 */ /* 0x000e220000002600 */
[----:B--2---:R-:W-:-:S07]  /*0080*/  UIADD3 UR5, UPT, UPT, UR7, -0x2, URZ ;  /* 0xfffffffe07057890 */ /* 0x004fce000fffe0ff */
[----:B------:R-:W0:Y:S01]  /*0090*/  LDC R2, c[0x0][0x364] ;  /* 0x0000d900ff027b82 */ /* 0x000e220000000800 */
[----:B-1----:R-:W-:Y:S01]  /*00a0*/  IMAD R0, R0, UR4, R7 ;  /* 0x0000000400007c24 */ /* 0x002fe2000f8e0207 */
[----:B------:R-:W-:-:S03]  /*00b0*/  UIADD3 UR4, UPT, UPT, UR6, -0x2, URZ ;  /* 0xfffffffe06047890 */ /* 0x000fc6000fffe0ff */
[----:B------:R-:W-:Y:S02]  /*00c0*/  VIADD R0, R0, 0x1 ;  /* 0x0000000100007836 */ /* 0x000fe40000000000 */
[----:B0-----:R-:W-:-:S05]  /*00d0*/  IMAD R2, R2, UR8, R9 ;  /* 0x0000000802027c24 */ /* 0x001fca000f8e0209 */
[----:B------:R-:W-:-:S04]  /*00e0*/  ISETP.GE.AND P0, PT, R2, UR5, PT ;  /* 0x0000000502007c0c */ /* 0x000fc8000bf06270 */
[----:B------:R-:W-:-:S13]  /*00f0*/  ISETP.GT.OR P0, PT, R0, UR4, P0 ;  /* 0x0000000400007c0c */ /* 0x000fda0008704670 */
[----:B------:R-:W-:Y:S05]  /*0100*/  @P0 EXIT ;  /* 0x000000000000094d */ /* 0x000fea0003800000 */
[----:B------:R-:W0:Y:S01]  /*0110*/  LDCU.64 UR4, c[0x0][0x380] ;  /* 0x00007000ff0477ac */ /* 0x000e220008000a00 */
[----:B------:R-:W-:Y:S02]  /*0120*/  VIADD R19, R2, 0x1 ;  /* 0x0000000102137836 */ /* 0x000fe40000000000 */
[C---:B------:R-:W-:Y:S01]  /*0130*/  IMAD R3, R0.reuse, UR7, RZ ;  /* 0x0000000700037c24 */ /* 0x040fe2000f8e02ff */
[----:B------:R-:W1:Y:S01]  /*0140*/  LDCU.64 UR8, c[0x0][0x358] ;  /* 0x00006b00ff0877ac */ /* 0x000e620008000a00 */
[----:B------:R-:W-:-:S03]  /*0150*/  IMAD.IADD R4, R0, 0x1, R19 ;  /* 0x0000000100047824 */ /* 0x000fc600078e0213 */
[----:B------:R-:W-:Y:S02]  /*0160*/  IADD3 R2, P1, PT, R2, R3, RZ ;  /* 0x0000000302027210 */ /* 0x000fe40007f3e0ff */
[----:B------:R-:W-:Y:S02]  /*0170*/  LOP3.LUT R5, R4, 0x1, RZ, 0xc0, !PT ;  /* 0x0000000104057812 */ /* 0x000fe400078ec0ff */
[----:B------:R-:W-:Y:S02]  /*0180*/  LEA.HI.X.SX32 R3, R3, RZ, 0x1, P1 ;  /* 0x000000ff03037211 */ /* 0x000fe400008f0eff */
[----:B------:R-:W-:Y:S02]  /*0190*/  ISETP.NE.U32.AND P0, PT, R5, 0x1, PT ;  /* 0x000000010500780c */ /* 0x000fe40003f05070 */
[----:B0-----:R-:W-:-:S04]  /*01a0*/  LEA R16, P1, R2, UR4, 0x3 ;  /* 0x0000000402107c11 */ /* 0x001fc8000f8218ff */
[----:B------:R-:W-:-:S07]  /*01b0*/  LEA.HI.X R17, R2, UR5, R3, 0x3, P1 ;  /* 0x0000000502117c11 */ /* 0x000fce00088f1c03 */
[----:B-1----:R-:W2:Y:S01]  /*01c0*/  @P0 LDG.E.64 R2, desc[UR8][R16.64+0x8] ;  /* 0x0000080810020981 */ /* 0x002ea2000c1e1b00 */
[----:B------:R-:W0:Y:S01]  /*01d0*/  S2UR UR5, SR_CgaCtaId ;  /* 0x00000000000579c3 */ /* 0x000e220000008800 */
[----:B------:R-:W-:Y:S01]  /*01e0*/  UMOV UR4, 0x400 ;  /* 0x0000040000047882 */ /* 0x000fe20000000000 */
[----:B------:R-:W-:-:S04]  /*01f0*/  LOP3.LUT R5, R4, 0x80000001, RZ, 0xc0, !PT ;  /* 0x8000000104057812 */ /* 0x000fc800078ec0ff */
[----:B------:R-:W-:Y:S01]  /*0200*/  ISETP.NE.AND P1, PT, R5, 0x1, PT ;  /* 0x000000010500780c */ /* 0x000fe20003f25270 */
[----:B0-----:R-:W-:-:S06]  /*0210*/  ULEA UR4, UR5, UR4, 0x18 ;  /* 0x0000000405047291 */ /* 0x001fcc000f8ec0ff */
[----:B------:R-:W-:-:S05]  /*0220*/  LEA R4, R7, UR4, 0x6 ;  /* 0x0000000407047c11 */ /* 0x000fca000f8e30ff */
[----:B------:R-:W-:-:S05]  /*0230*/  IMAD R5, R9, 0x8, R4 ;  /* 0x0000000809057824 */ /* 0x000fca00078e0204 */
[----:B--2---:R0:W-:Y:S01]  /*0240*/  @P0 STS.64 [R5], R2 ;  /* 0x0000000205000388 */ /* 0x0041e20000000a00 */
[----:B------:R-:W-:Y:S06]  /*0250*/  BAR.SYNC.DEFER_BLOCKING 0x0 ;  /* 0x0000000000007b1d */ /* 0x000fec0000010000 */
[----:B------:R-:W-:Y:S05]  /*0260*/  @P1 EXIT ;  /* 0x000000000000194d */ /* 0x000fea0003800000 */
[----:B------:R-:W-:Y:S01]  /*0270*/  ISETP.NE.AND P0, PT, R7, 0x7, PT ;  /* 0x000000070700780c */ /* 0x000fe20003f05270 */
[----:B------:R-:W-:Y:S01]  /*0280*/  UMOV UR4, URZ ;  /* 0x000000ff00047c82 */ /* 0x000fe20008000000 */
[----:B------:R-:W-:Y:S02]  /*0290*/  ISETP.NE.AND P1, PT, R9, 0x7, PT ;  /* 0x000000070900780c */ /* 0x000fe40003f25270 */
[----:B------:R-:W-:-:S04]  /*02a0*/  ISETP.NE.AND P0, PT, R7, RZ, P0 ;  /* 0x000000ff0700720c */ /* 0x000fc80000705270 */
[----:B------:R-:W-:-:S13]  /*02b0*/  ISETP.NE.AND P0, PT, R9, RZ, P0 ;  /* 0x000000ff0900720c */ /* 0x000fda0000705270 */
[----:B------:R-:W-:Y:S05]  /*02c0*/  @P0 BRA P1, `(.L_x_0) ;  /* 0x0000001400d40947 */ /* 0x000fea0000800000 */
[----:B------:R-:W1:Y:S01]  /*02d0*/  LDCU UR5, c[0x3][0x14] ;  /* 0x00c00280ff0577ac */ /* 0x000e620008000800 */
[----:B0-----:R-:W0:Y:S01]  /*02e0*/  LDC.64 R2, c[0x3][0x10] ;  /* 0x00c00400ff027b82 */ /* 0x001e220000000a00 */
[----:B------:R-:W2:Y:S01]  /*02f0*/  I2F.F64 R4, R0 ;  /* 0x0000000000047312 */ /* 0x000ea20000201c00 */
[----:B------:R-:W-:Y:S01]  /*0300*/  IMAD.MOV.U32 R10, RZ, RZ, 0x1 ;  /* 0x00000001ff0a7424 */ /* 0x000fe200078e00ff */
[----:B------:R-:W2:Y:S01]  /*0310*/  LDCU.128 UR12, c[0x3][URZ] ;  /* 0x00c00000ff0c77ac */ /* 0x000ea20008000c00 */
[----:B------:R-:W-:Y:S05]  /*0320*/  BSSY.RECONVERGENT B0, `(.L_x_1) ;  /* 0x000001e000007945 */ /* 0x000fea0003800200 */
[----:B------:R-:W3:Y:S08]  /*0330*/  I2F.F64.U32 R20, R19 ;  /* 0x0000001300147312 */ /* 0x000ef00000201800 */
[----:B-1----:R-:W0:Y:S01]  /*0340*/  MUFU.RCP64H R11, UR5 ;  /* 0x00000005000b7d08 */ /* 0x002e220008001800 */
[----:B--2---:R-:W-:-:S02]  /*0350*/  DMUL R4, R4, UR12 ;  /* 0x0000000c04047c28 */ /* 0x004fc40008000000 */
[----:B---3--:R-:W-:-:S06]  /*0360*/  DMUL R20, R20, UR14 ;  /* 0x0000000e14147c28 */ /* 0x008fcc0008000000 */
[C---:B------:R-:W-:Y:S02]  /*0370*/  DMUL R6, R4.reuse, 500 ;  /* 0x407f400004067828 */ /* 0x040fe40000000000 */
[----:B------:R-:W-:Y:S02]  /*0380*/  DADD R4, -R4, 1 ;  /* 0x3ff0000004047429 */ /* 0x000fe40000000100 */
[----:B0-----:R-:W-:-:S06]  /*0390*/  DFMA R8, R10, -R2, 1 ;  /* 0x3ff000000a08742b */ /* 0x001fcc0000000802 */
[----:B------:R-:W-:Y:S02]  /*03a0*/  DMUL R4, R6, R4 ;  /* 0x0000000406047228 */ /* 0x000fe40000000000 */
[----:B------:R-:W-:Y:S02]  /*03b0*/  DFMA R12, R8, R8, R8 ;  /* 0x00000008080c722b */ /* 0x000fe40000000008 */
[----:B------:R-:W-:-:S06]  /*03c0*/  DADD R8, -R20, 0.5 ;  /* 0x3fe0000014087429 */ /* 0x000fcc0000000100 */
[----:B------:R-:W-:Y:S02]  /*03d0*/  DFMA R12, R10, R12, R10 ;  /* 0x0000000c0a0c722b */ /* 0x000fe4000000000a */
[----:B------:R-:W-:-:S06]  /*03e0*/  DMUL R4, R4, R8 ;  /* 0x0000000804047228 */ /* 0x000fcc0000000000 */
[----:B------:R-:W-:Y:S02]  /*03f0*/  DFMA R6, R12, -R2, 1 ;  /* 0x3ff000000c06742b */ /* 0x000fe40000000802 */
[----:B------:R-:W-:-:S06]  /*0400*/  DMUL R10, R4, UR12 ;  /* 0x0000000c040a7c28 */ /* 0x000fcc0008000000 */
[----:B------:R-:W-:-:S04]  /*0410*/  DFMA R6, R12, R6, R12 ;  /* 0x000000060c06722b */ /* 0x000fc8000000000c */
[----:B------:R-:W-:-:S04]  /*0420*/  FSETP.GEU.AND P1, PT, |R11|, 6.5827683646048100446e-37, PT ;  /* 0x036000000b00780b */ /* 0x000fc80003f2e200 */
[----:B------:R-:W-:-:S08]  /*0430*/  DMUL R14, R10, R6 ;  /* 0x000000060a0e7228 */ /* 0x000fd00000000000 */
[----:B------:R-:W-:-:S08]  /*0440*/  DFMA R2, R14, -R2, R10 ;  /* 0x800000020e02722b */ /* 0x000fd0000000000a */
[----:B------:R-:W-:-:S10]  /*0450*/  DFMA R14, R6, R2, R14 ;  /* 0x00000002060e722b */ /* 0x000fd4000000000e */
[----:B------:R-:W-:-:S05]  /*0460*/  FFMA R0, RZ, UR5, R15 ;  /* 0x00000005ff007c23 */ /* 0x000fca000800000f */
[----:B------:R-:W-:-:S13]  /*0470*/  FSETP.GT.AND P0, PT, |R0|, 1.469367938527859385e-39, PT ;  /* 0x001000000000780b */ /* 0x000fda0003f04200 */
[----:B------:R-:W-:Y:S05]  /*0480*/  @P0 BRA P1, `(.L_x_2) ;  /* 0x00000000001c0947 */ /* 0x000fea0000800000 */
[----:B------:R-:W0:Y:S01]  /*0490*/  LDCU.64 UR6, c[0x3][0x10] ;  /* 0x00c00200ff0677ac */ /* 0x000e220008000a00 */
[----:B------:R-:W-:Y:S01]  /*04a0*/  MOV R4, 0x4e0 ;  /* 0x000004e000047802 */ /* 0x000fe20000000f00 */
[----:B0-----:R-:W-:Y:S02]  /*04b0*/  IMAD.U32 R6, RZ, RZ, UR6 ;  /* 0x00000006ff067e24 */ /* 0x001fe4000f8e00ff */
[----:B------:R-:W-:-:S07]  /*04c0*/  IMAD.U32 R7, RZ, RZ, UR7 ;  /* 0x00000007ff077e24 */ /* 0x000fce000f8e00ff */
[----:B------:R-:W-:Y:S05]  /*04d0*/  CALL.REL.NOINC `($__internal_0_$__cuda_sm20_div_rn_f64_full) ;  /* 0x0000002800c87944 */ /* 0x000fea0003c00000 */
[----:B------:R-:W-:Y:S02]  /*04e0*/  IMAD.MOV.U32 R14, RZ, RZ, R2 ;  /* 0x000000ffff0e7224 */ /* 0x000fe400078e0002 */
[----:B------:R-:W-:-:S07]  /*04f0*/  IMAD.MOV.U32 R15, RZ, RZ, R3 ;  /* 0x000000ffff0f7224 */ /* 0x000fce00078e0003 */
.L_x_2:
[----:B------:R-:W-:Y:S05]  /*0500*/  BSYNC.RECONVERGENT B0 ;  /* 0x0000000000007941 */ /* 0x000fea0003800200 */
.L_x_1:
[----:B------:R-:W0:Y:S01]  /*0510*/  LDCU.64 UR6, c[0x3][0x28] ;  /* 0x00c00500ff0677ac */ /* 0x000e220008000a00 */
[----:B------:R-:W-:Y:S01]  /*0520*/  BSSY.RECONVERGENT B0, `(.L_x_3) ;  /* 0x0000008000007945 */ /* 0x000fe20003800200 */
[----:B------:R-:W-:Y:S01]  /*0530*/  IMAD.MOV.U32 R5, RZ, RZ, 0x3fe00000 ;  /* 0x3fe00000ff057424 */ /* 0x000fe200078e00ff */
[----:B------:R-:W-:Y:S01]  /*0540*/  MOV R0, 0x5a0 ;  /* 0x000005a000007802 */ /* 0x000fe20000000f00 */
[C---:B0-----:R-:W-:Y:S02]  /*0550*/  DADD R28, -R14.reuse, UR6 ;  /* 0x000000060e1c7e29 */ /* 0x041fe40008000100 */
[----:B------:R-:W-:-:S08]  /*0560*/  DADD R14, R14, UR6 ;  /* 0x000000060e0e7e29 */ /* 0x000fd00008000000 */
[----:B------:R-:W-:-:S08]  /*0570*/  DMUL R10, R28, R14 ;  /* 0x0000000e1c0a7228 */ /* 0x000fd00000000000 */
[----:B------:R-:W-:-:S11]  /*0580*/  DADD R2, -RZ, |R10| ;  /* 0x00000000ff027229 */ /* 0x000fd6000000050a */
[----:B------:R-:W-:Y:S05]  /*0590*/  CALL.REL.NOINC `($_Z5azuisPd$__internal_accurate_pow) ;  /* 0x0000003000087944 */ /* 0x000fea0003c00000 */
[----:B------:R-:W-:Y:S05]  /*05a0*/  BSYNC.RECONVERGENT B0 ;  /* 0x0000000000007941 */ /* 0x000fea0003800200 */
.L_x_3:
[C---:B------:R-:W-:Y:S01]  /*05b0*/  DADD R4, R10.reuse, 0.5 ;  /* 0x3fe000000a047429 */ /* 0x040fe20000000000 */
[----:B------:R-:W-:Y:S01]  /*05c0*/  ISETP.GE.AND P1, PT, R11, RZ, PT ;  /* 0x000000ff0b00720c */ /* 0x000fe20003f26270 */
[----:B------:R-:W-:Y:S01]  /*05d0*/  DSETP.NEU.AND P0, PT, R10, RZ, PT ;  /* 0x000000ff0a00722a */ /* 0x000fe20003f0d000 */
[----:B------:R-:W-:Y:S02]  /*05e0*/  BSSY.RECONVERGENT B0, `(.L_x_4) ;  /* 0x000000e000007945 */ /* 0x000fe40003800200 */
[----:B------:R-:W-:Y:S02]  /*05f0*/  FSEL R2, R2, RZ, P1 ;  /* 0x000000ff02027208 */ /* 0x000fe40000800000 */
[----:B------:R-:W-:-:S03]  /*0600*/  FSEL R3, R3, -QNAN , P1 ;  /* 0xfff8000003037808 */ /* 0x000fc60000800000 */
[----:B------:R-:W-:Y:S02]  /*0610*/  LOP3.LUT R4, R5, 0x7ff00000, RZ, 0xc0, !PT ;  /* 0x7ff0000005047812 */ /* 0x000fe400078ec0ff */
[----:B------:R-:W-:Y:S02]  /*0620*/  FSEL R5, R3, RZ, P0 ;  /* 0x000000ff03057208 */ /* 0x000fe40000000000 */
[----:B------:R-:W-:Y:S02]  /*0630*/  ISETP.NE.AND P1, PT, R4, 0x7ff00000, PT ;  /* 0x7ff000000400780c */ /* 0x000fe40003f25270 */
[----:B------:R-:W-:-:S11]  /*0640*/  FSEL R4, R2, RZ, P0 ;  /* 0x000000ff02047208 */ /* 0x000fd60000000000 */
[----:B------:R-:W-:Y:S05]  /*0650*/  @P1 BRA `(.L_x_5) ;  /* 0x0000000000181947 */ /* 0x000fea0003800000 */
[----:B------:R-:W-:-:S14]  /*0660*/  DSETP.NAN.AND P0, PT, R10, R10, PT ;  /* 0x0000000a0a00722a */ /* 0x000fdc0003f08000 */
[----:B------:R-:W-:Y:S01]  /*0670*/  @P0 DADD R4, R10, 0.5 ;  /* 0x3fe000000a040429 */ /* 0x000fe20000000000 */
[----:B------:R-:W-:Y:S10]  /*0680*/  @P0 BRA `(.L_x_5) ;  /* 0x00000000000c0947 */ /* 0x000ff40003800000 */
[----:B------:R-:W-:-:S14]  /*0690*/  DSETP.NEU.AND P0, PT, |R10|, +INF , PT ;  /* 0x7ff000000a00742a */ /* 0x000fdc0003f0d200 */
[----:B------:R-:W-:Y:S02]  /*06a0*/  @!P0 IMAD.MOV.U32 R4, RZ, RZ, 0x0 ;  /* 0x00000000ff048424 */ /* 0x000fe400078e00ff */
[----:B------:R-:W-:-:S07]  /*06b0*/  @!P0 IMAD.MOV.U32 R5, RZ, RZ, 0x7ff00000 ;  /* 0x7ff00000ff058424 */ /* 0x000fce00078e00ff */
.L_x_5:
[----:B------:R-:W-:Y:S05]  /*06c0*/  BSYNC.RECONVERGENT B0 ;  /* 0x0000000000007941 */ /* 0x000fea0003800200 */
.L_x_4:
[----:B------:R-:W0:Y:S01]  /*06d0*/  LDCU.64 UR6, c[0x3][URZ] ;  /* 0x00c00000ff0677ac */ /* 0x000e220008000a00 */
[----:B------:R-:W-:Y:S01]  /*06e0*/  IMAD.MOV.U32 R6, RZ, RZ, 0x54442d18 ;  /* 0x54442d18ff067424 */ /* 0x000fe200078e00ff */
[----:B------:R-:W-:Y:S01]  /*06f0*/  DSETP.NEU.AND P0, PT, R10, 1, PT ;  /* 0x3ff000000a00742a */ /* 0x000fe20003f0d000 */
[----:B------:R-:W-:-:S05]  /*0700*/  IMAD.MOV.U32 R7, RZ, RZ, 0x400921fb ;  /* 0x400921fbff077424 */ /* 0x000fca00078e00ff */
[----:B------:R-:W-:Y:S02]  /*0710*/  FSEL R18, R4, RZ, P0 ;  /* 0x000000ff04127208 */ /* 0x000fe40000000000 */
[----:B------:R-:W-:Y:S01]  /*0720*/  FSEL R19, R5, 1.875, P0 ;  /* 0x3ff0000005137808 */ /* 0x000fe20000000000 */
[----:B0-----:R-:W-:-:S08]  /*0730*/  DMUL R6, R6, UR6 ;  /* 0x0000000606067c28 */ /* 0x001fd00008000000 */
[----:B------:R-:W-:-:S14]  /*0740*/  DSETP.NEU.AND P1, PT, |R6|, +INF , PT ;  /* 0x7ff000000600742a */ /* 0x000fdc0003f2d200 */
[----:B------:R-:W-:Y:S01]  /*0750*/  @!P1 DMUL R2, RZ, R6 ;  /* 0x00000006ff029228 */ /* 0x000fe20000000000 */
[----:B------:R-:W-:Y:S01]  /*0760*/  @!P1 IMAD.MOV.U32 R0, RZ, RZ, 0x1 ;  /* 0x00000001ff009424 */ /* 0x000fe200078e00ff */
[----:B------:R-:W-:Y:S09]  /*0770*/  @!P1 BRA `(.L_x_6) ;  /* 0x0000000000609947 */ /* 0x000ff20003800000 */
[----:B------:R-:W-:Y:S01]  /*0780*/  UMOV UR6, 0x6dc9c883 ;  /* 0x6dc9c88300067882 */ /* 0x000fe20000000000 */
[----:B------:R-:W-:Y:S01]  /*0790*/  UMOV UR7, 0x3fe45f30 ;  /* 0x3fe45f3000077882 */ /* 0x000fe20000000000 */
[C---:B------:R-:W-:Y:S02]  /*07a0*/  DSETP.GE.AND P0, PT, |R6|.reuse, 2.14748364800000000000e+09, PT ;  /* 0x41e000000600742a */ /* 0x040fe40003f06200 */
[----:B------:R-:W-:Y:S01]  /*07b0*/  DMUL R4, R6, UR6 ;  /* 0x0000000606047c28 */ /* 0x000fe20008000000 */
[----:B------:R-:W-:Y:S01]  /*07c0*/  UMOV UR6, 0x54442d18 ;  /* 0x54442d1800067882 */ /* 0x000fe20000000000 */
[----:B------:R-:W-:-:S08]  /*07d0*/  UMOV UR7, 0x3ff921fb ;  /* 0x3ff921fb00077882 */ /* 0x000fd00000000000 */
[----:B------:R-:W0:Y:S08]  /*07e0*/  F2I.F64 R4, R4 ;  /* 0x0000000400047311 */ /* 0x000e300000301100 */
[----:B0-----:R-:W0:Y:S02]  /*07f0*/  I2F.F64 R2, R4 ;  /* 0x0000000400027312 */ /* 0x001e240000201c00 */
[----:B0-----:R-:W-:Y:S01]  /*0800*/  DFMA R8, R2, -UR6, R6 ;  /* 0x8000000602087c2b */ /* 0x001fe20008000006 */
[----:B------:R-:W-:Y:S01]  /*0810*/  UMOV UR6, 0x33145c00 ;  /* 0x33145c0000067882 */ /* 0x000fe20000000000 */
[----:B------:R-:W-:-:S06]  /*0820*/  UMOV UR7, 0x3c91a626 ;  /* 0x3c91a62600077882 */ /* 0x000fcc0000000000 */
[----:B------:R-:W-:Y:S01]  /*0830*/  DFMA R8, R2, -UR6, R8 ;  /* 0x8000000602087c2b */ /* 0x000fe20008000008 */
[----:B------:R-:W-:Y:S01]  /*0840*/  UMOV UR6, 0x252049c0 ;  /* 0x252049c000067882 */ /* 0x000fe20000000000 */
[----:B------:R-:W-:-:S06]  /*0850*/  UMOV UR7, 0x397b839a ;  /* 0x397b839a00077882 */ /* 0x000fcc0000000000 */
[----:B------:R-:W-:Y:S01]  /*0860*/  DFMA R2, R2, -UR6, R8 ;  /* 0x8000000602027c2b */ /* 0x000fe20008000008 */
[----:B------:R-:W-:Y:S10]  /*0870*/  @!P0 BRA `(.L_x_7) ;  /* 0x00000000001c8947 */ /* 0x000ff40003800000 */
[----:B------:R-:W-:Y:S01]  /*0880*/  BSSY.RECONVERGENT B0, `(.L_x_8) ;  /* 0x0000004000007945 */ /* 0x000fe20003800200 */
[----:B------:R-:W-:Y:S01]  /*0890*/  IMAD.MOV.U32 R31, RZ, RZ, R7 ;  /* 0x000000ffff1f7224 */ /* 0x000fe200078e0007 */
[----:B------:R-:W-:-:S07]  /*08a0*/  MOV R12, 0x8c0 ;  /* 0x000008c0000c7802 */ /* 0x000fce0000000f00 */
[----:B------:R-:W-:Y:S05]  /*08b0*/  CALL.REL.NOINC `($_Z5azuisPd$__internal_trig_reduction_slowpathd) ;  /* 0x0000003400fc7944 */ /* 0x000fea0003c00000 */
[----:B------:R-:W-:Y:S05]  /*08c0*/  BSYNC.RECONVERGENT B0 ;  /* 0x0000000000007941 */ /* 0x000fea0003800200 */
.L_x_8:
[----:B------:R-:W-:Y:S02]  /*08d0*/  IMAD.MOV.U32 R2, RZ, RZ, R6 ;  /* 0x000000ffff027224 */ /* 0x000fe400078e0006 */
[----:B------:R-:W-:-:S07]  /*08e0*/  IMAD.MOV.U32 R3, RZ, RZ, R7 ;  /* 0x000000ffff037224 */ /* 0x000fce00078e0007 */
.L_x_7:
[----:B------:R-:W-:-:S07]  /*08f0*/  VIADD R0, R4, 0x1 ;  /* 0x0000000104007836 */ /* 0x000fce0000000000 */
.L_x_6:
[----:B------:R-:W0:Y:S01]  /*0900*/  LDCU.64 UR6, c[0x4][0x8] ;  /* 0x01000100ff0677ac */ /* 0x000e220008000a00 */
[C---:B------:R-:W-:Y:S01]  /*0910*/  IMAD.SHL.U32 R4, R0.reuse, 0x40, RZ ;  /* 0x0000004000047824 */ /* 0x040fe200078e00ff */
[----:B------:R-:W1:Y:S01]  /*0920*/  S2R R32, SR_TID.X ;  /* 0x0000000000207919 */ /* 0x000e620000002100 */
[----:B------:R-:W1:Y:S01]  /*0930*/  LDC R33, c[0x0][0x360] ;  /* 0x0000d800ff217b82 */ /* 0x000e620000000800 */
[----:B------:R-:W-:Y:S01]  /*0940*/  LOP3.LUT R12, R0, 0x1, RZ, 0xc0, !PT ;  /* 0x00000001000c7812 */ /* 0x000fe200078ec0ff */
[----:B------:R-:W2:Y:S01]  /*0950*/  LDCU UR5, c[0x3][0x1c] ;  /* 0x00c00380ff0577ac */ /* 0x000ea20008000800 */
[----:B------:R-:W-:-:S04]  /*0960*/  LOP3.LUT R4, R4, 0x40, RZ, 0xc0, !PT ;  /* 0x0000004004047812 */ /* 0x000fc800078ec0ff */
[----:B0-----:R-:W-:-:S05]  /*0970*/  IADD3 R30, P0, PT, R4, UR6, RZ ;  /* 0x00000006041e7c10 */ /* 0x001fca000ff1e0ff */
[----:B------:R-:W-:-:S05]  /*0980*/  IMAD.X R31, RZ, RZ, UR7, P0 ;  /* 0x00000007ff1f7e24 */ /* 0x000fca00080e06ff */
[----:B------:R-:W3:Y:S04]  /*0990*/  LDG.E.128.CONSTANT R4, desc[UR8][R30.64] ;  /* 0x000000081e047981 */ /* 0x000ee8000c1e9d00 */
[----:B------:R-:W4:Y:S04]  /*09a0*/  LDG.E.128.CONSTANT R8, desc[UR8][R30.64+0x10] ;  /* 0x000010081e087981 */ /* 0x000f28000c1e9d00 */
[----:B------:R0:W5:Y:S01]  /*09b0*/  LDG.E.128.CONSTANT R24, desc[UR8][R30.64+0x20] ;  /* 0x000020081e187981 */ /* 0x000162000c1e9d00 */
[----:B------:R-:W1:Y:S01]  /*09c0*/  S2UR UR6, SR_CTAID.X ;  /* 0x00000000000679c3 */ /* 0x000e620000002500 */
[----:B------:R-:W-:Y:S01]  /*09d0*/  IMAD.MOV.U32 R22, RZ, RZ, 0x20fd8164 ;  /* 0x20fd8164ff167424 */ /* 0x000fe200078e00ff */
[----:B------:R-:W-:Y:S01]  /*09e0*/  ISETP.NE.U32.AND P0, PT, R12, 0x1, PT ;  /* 0x000000010c00780c */ /* 0x000fe20003f05070 */
[----:B------:R-:W-:Y:S01]  /*09f0*/  IMAD.MOV.U32 R23, RZ, RZ, 0x3da8ff83 ;  /* 0x3da8ff83ff177424 */ /* 0x000fe200078e00ff */
[----:B------:R-:W-:Y:S01]  /*0a00*/  DMUL R12, R2, R2 ;  /* 0x00000002020c7228 */ /* 0x000fe20000000000 */
[----:B------:R-:W-:Y:S01]  /*0a10*/  BSSY.RECONVERGENT B0, `(.L_x_9) ;  /* 0x0000033000007945 */ /* 0x000fe20003800200 */
[----:B------:R-:W-:-:S02]  /*0a20*/  FSEL R22, R22, -8.06006814911005101289e+34, !P0 ;  /* 0xf9785eba16167808 */ /* 0x000fc40004000000 */
[----:B------:R-:W-:Y:S01]  /*0a30*/  FSEL R23, -R23, 0.11223486810922622681, !P0 ;  /* 0x3de5db6517177808 */ /* 0x000fe20004000100 */
[C---:B0-----:R-:W-:Y:S02]  /*0a40*/  DMUL R30, R20.reuse, 500 ;  /* 0x407f4000141e7828 */ /* 0x041fe40000000000 */
[----:B------:R-:W-:-:S08]  /*0a50*/  DADD R20, -R20, 1 ;  /* 0x3ff0000014147429 */ /* 0x000fd00000000100 */
[----:B------:R-:W-:Y:S01]  /*0a60*/  DMUL R20, R30, R20 ;  /* 0x000000141e147228 */ /* 0x000fe20000000000 */
[----:B--2---:R-:W0:Y:S01]  /*0a70*/  MUFU.RCP64H R31, UR5 ;  /* 0x00000005001f7d08 */ /* 0x004e220008001800 */
[----:B-1----:R-:W-:Y:S02]  /*0a80*/  IMAD R30, R33, UR6, R32 ;  /* 0x00000006211e7c24 */ /* 0x002fe4000f8e0220 */
[----:B------:R-:W1:Y:S02]  /*0a90*/  LDC.64 R32, c[0x3][RZ] ;  /* 0x00c00000ff207b82 */ /* 0x000e640000000a00 */
[----:B------:R-:W-:Y:S02]  /*0aa0*/  VIADD R34, R30, 0x1 ;  /* 0x000000011e227836 */ /* 0x000fe40000000000 */
[----:B------:R-:W-:Y:S01]  /*0ab0*/  IMAD.MOV.U32 R30, RZ, RZ, 0x1 ;  /* 0x00000001ff1e7424 */ /* 0x000fe200078e00ff */
[----:B---3--:R-:W-:-:S03]  /*0ac0*/  DFMA R22, R12, R22, R4 ;  /* 0x000000160c16722b */ /* 0x008fc60000000004 */
[----:B------:R-:W0:Y:S05]  /*0ad0*/  LDC.64 R4, c[0x3][0x18] ;  /* 0x00c00600ff047b82 */ /* 0x000e2a0000000a00 */
[C---:B------:R-:W-:Y:S01]  /*0ae0*/  DFMA R22, R12.reuse, R22, R6 ;  /* 0x000000160c16722b */ /* 0x040fe20000000006 */
[----:B------:R-:W1:Y:S07]  /*0af0*/  I2F.F64 R6, R34 ;  /* 0x0000002200067312 */ /* 0x000e6e0000201c00 */
[----:B----4-:R-:W-:-:S08]  /*0b00*/  DFMA R8, R12, R22, R8 ;  /* 0x000000160c08722b */ /* 0x010fd00000000008 */
[----:B------:R-:W-:Y:S02]  /*0b10*/  DFMA R8, R12, R8, R10 ;  /* 0x000000080c08722b */ /* 0x000fe4000000000a */
[----:B0-----:R-:W-:Y:S02]  /*0b20*/  DFMA R22, R30, -R4, 1 ;  /* 0x3ff000001e16742b */ /* 0x001fe40000000804 */
[----:B-1----:R-:W-:Y:S01]  /*0b30*/  DFMA R32, R6, R32, -0.5 ;  /* 0xbfe000000620742b */ /* 0x002fe20000000020 */
[----:B------:R-:W0:Y:S03]  /*0b40*/  LDC.64 R6, c[0x3][0x8] ;  /* 0x00c00200ff067b82 */ /* 0x000e260000000a00 */
[----:B-----5:R-:W-:Y:S02]  /*0b50*/  DFMA R8, R12, R8, R24 ;  /* 0x000000080c08722b */ /* 0x020fe40000000018 */
[----:B------:R-:W-:-:S02]  /*0b60*/  DFMA R22, R22, R22, R22 ;  /* 0x000000161616722b */ /* 0x000fc40000000016 */
[----:B------:R-:W-:-:S04]  /*0b70*/  DMUL R10, R20, R32 ;  /* 0x00000020140a7228 */ /* 0x000fc80000000000 */
[----:B------:R-:W-:Y:S02]  /*0b80*/  DFMA R8, R12, R8, R26 ;  /* 0x000000080c08722b */ /* 0x000fe4000000001a */
[----:B------:R-:W-:-:S06]  /*0b90*/  DFMA R30, R30, R22, R30 ;  /* 0x000000161e1e722b */ /* 0x000fcc000000001e */
[----:B------:R-:W-:Y:S02]  /*0ba0*/  DFMA R2, R8, R2, R2 ;  /* 0x000000020802722b */ /* 0x000fe40000000002 */
[----:B------:R-:W-:Y:S02]  /*0bb0*/  DFMA R20, R30, -R4, 1 ;  /* 0x3ff000001e14742b */ /* 0x000fe40000000804 */
[----:B------:R-:W-:Y:S02]  /*0bc0*/  DFMA R8, R12, R8, 1 ;  /* 0x3ff000000c08742b */ /* 0x000fe40000000008 */
[----:B0-----:R-:W-:-:S04]  /*0bd0*/  DMUL R10, R10, R6 ;  /* 0x000000060a0a7228 */ /* 0x001fc80000000000 */
[----:B------:R-:W-:-:S04]  /*0be0*/  DFMA R20, R30, R20, R30 ;  /* 0x000000141e14722b */ /* 0x000fc8000000001e */
[----:B------:R-:W-:Y:S02]  /*0bf0*/  FSEL R6, R8, R2, !P0 ;  /* 0x0000000208067208 */ /* 0x000fe40004000000 */
[----:B------:R-:W-:Y:S02]  /*0c00*/  FSEL R7, R9, R3, !P0 ;  /* 0x0000000309077208 */ /* 0x000fe40004000000 */
[----:B------:R-:W-:Y:S01]  /*0c10*/  DMUL R22, R10, R20 ;  /* 0x000000140a167228 */ /* 0x000fe20000000000 */
[----:B------:R-:W-:Y:S02]  /*0c20*/  LOP3.LUT P0, RZ, R0, 0x2, RZ, 0xc0, !PT ;  /* 0x0000000200ff7812 */ /* 0x000fe4000780c0ff */
[----:B------:R-:W-:Y:S01]  /*0c30*/  FSETP.GEU.AND P1, PT, |R11|, 6.5827683646048100446e-37, PT ;  /* 0x036000000b00780b */ /* 0x000fe20003f2e200 */
[----:B------:R-:W-:-:S04]  /*0c40*/  DADD R2, RZ, -R6 ;  /* 0x00000000ff027229 */ /* 0x000fc80000000806 */
[----:B------:R-:W-:-:S06]  /*0c50*/  DFMA R4, R22, -R4, R10 ;  /* 0x800000041604722b */ /* 0x000fcc000000000a */
[----:B------:R-:W-:Y:S02]  /*0c60*/  FSEL R2, R6, R2, !P0 ;  /* 0x0000000206027208 */ /* 0x000fe40004000000 */
[----:B------:R-:W-:Y:S01]  /*0c70*/  DFMA R22, R20, R4, R22 ;  /* 0x000000041416722b */ /* 0x000fe20000000016 */
[----:B------:R-:W-:-:S06]  /*0c80*/  FSEL R3, R7, R3, !P0 ;  /* 0x0000000307037208 */ /* 0x000fcc0004000000 */
[----:B------:R-:W-:-:S03]  /*0c90*/  DMUL R18, R18, R2 ;  /* 0x0000000212127228 */ /* 0x000fc60000000000 */
        /* <DEDUP_REMOVED lines=10> */
.L_x_10:
[----:B------:R-:W-:Y:S05]  /*0d40*/  BSYNC.RECONVERGENT B0 ;  /* 0x0000000000007941 */ /* 0x000fea0003800200 */
.L_x_9:
[----:B------:R-:W0:Y:S01]  /*0d50*/  LDCU.64 UR6, c[0x3][0x30] ;  /* 0x00c00600ff0677ac */ /* 0x000e220008000a00 */
[----:B------:R-:W-:Y:S01]  /*0d60*/  BSSY.RECONVERGENT B0, `(.L_x_11) ;  /* 0x0000008000007945 */ /* 0x000fe20003800200 */
[----:B------:R-:W-:Y:S01]  /*0d70*/  IMAD.MOV.U32 R5, RZ, RZ, 0x3fe00000 ;  /* 0x3fe00000ff057424 */ /* 0x000fe200078e00ff */
[----:B------:R-:W-:Y:S01]  /*0d80*/  MOV R0, 0xde0 ;  /* 0x00000de000007802 */ /* 0x000fe20000000f00 */
[C---:B0-----:R-:W-:Y:S02]  /*0d90*/  DADD R20, R22.reuse, UR6 ;  /* 0x0000000616147e29 */ /* 0x041fe40008000000 */
[----:B------:R-:W-:-:S08]  /*0da0*/  DADD R22, -R22, UR6 ;  /* 0x0000000616167e29 */ /* 0x000fd00008000100 */
[----:B------:R-:W-:-:S08]  /*0db0*/  DMUL R10, R20, R22 ;  /* 0x00000016140a7228 */ /* 0x000fd00000000000 */
[----:B------:R-:W-:-:S11]  /*0dc0*/  DADD R2, -RZ, |R10| ;  /* 0x00000000ff027229 */ /* 0x000fd6000000050a */
[----:B------:R-:W-:Y:S05]  /*0dd0*/  CALL.REL.NOINC `($_Z5azuisPd$__internal_accurate_pow) ;  /* 0x0000002400f87944 */ /* 0x000fea0003c00000 */
[----:B------:R-:W-:Y:S05]  /*0de0*/  BSYNC.RECONVERGENT B0 ;  /* 0x0000000000007941 */ /* 0x000fea0003800200 */
.L_x_11:
        /* <DEDUP_REMOVED lines=17> */
.L_x_13:
[----:B------:R-:W-:Y:S05]  /*0f00*/  BSYNC.RECONVERGENT B0 ;  /* 0x0000000000007941 */ /* 0x000fea0003800200 */
.L_x_12:
        /* <DEDUP_REMOVED lines=32> */
.L_x_16:
[----:B------:R-:W-:Y:S02]  /*1110*/  IMAD.MOV.U32 R2, RZ, RZ, R6 ;  /* 0x000000ffff027224 */ /* 0x000fe400078e0006 */
[----:B------:R-:W-:-:S07]  /*1120*/  IMAD.MOV.U32 R3, RZ, RZ, R7 ;  /* 0x000000ffff037224 */ /* 0x000fce00078e0007 */
.L_x_15:
[----:B------:R-:W-:-:S07]  /*1130*/  VIADD R0, R4, 0x1 ;  /* 0x0000000104007836 */ /* 0x000fce0000000000 */
.L_x_14:
[----:B------:R-:W0:Y:S01]  /*1140*/  LDCU.64 UR6, c[0x4][0x8] ;  /* 0x01000100ff0677ac */ /* 0x000e220008000a00 */
[----:B------:R-:W-:-:S05]  /*1150*/  IMAD.SHL.U32 R4, R0, 0x40, RZ ;  /* 0x0000004000047824 */ /* 0x000fca00078e00ff */
[----:B------:R-:W-:-:S04]  /*1160*/  LOP3.LUT R4, R4, 0x40, RZ, 0xc0, !PT ;  /* 0x0000004004047812 */ /* 0x000fc800078ec0ff */
[----:B0-----:R-:W-:-:S05]  /*1170*/  IADD3 R30, P0, PT, R4, UR6, RZ ;  /* 0x00000006041e7c10 */ /* 0x001fca000ff1e0ff */
[----:B------:R-:W-:-:S05]  /*1180*/  IMAD.X R31, RZ, RZ, UR7, P0 ;  /* 0x00000007ff1f7e24 */ /* 0x000fca00080e06ff */
[----:B------:R-:W2:Y:S04]  /*1190*/  LDG.E.128.CONSTANT R4, desc[UR8][R30.64] ;  /* 0x000000081e047981 */ /* 0x000ea8000c1e9d00 */
[----:B------:R-:W3:Y:S04]  /*11a0*/  LDG.E.128.CONSTANT R8, desc[UR8][R30.64+0x10] ;  /* 0x000010081e087981 */ /* 0x000ee8000c1e9d00 */
[----:B------:R-:W4:Y:S01]  /*11b0*/  LDG.E.128.CONSTANT R24, desc[UR8][R30.64+0x20] ;  /* 0x000020081e187981 */ /* 0x000f22000c1e9d00 */
[----:B------:R-:W-:Y:S01]  /*11c0*/  LOP3.LUT R12, R0, 0x1, RZ, 0xc0, !PT ;  /* 0x00000001000c7812 */ /* 0x000fe200078ec0ff */
[----:B------:R-:W-:Y:S01]  /*11d0*/  IMAD.MOV.U32 R32, RZ, RZ, 0x20fd8164 ;  /* 0x20fd8164ff207424 */ /* 0x000fe200078e00ff */
[----:B------:R-:W-:Y:S02]  /*11e0*/  BSSY.RECONVERGENT B0, `(.L_x_17) ;  /* 0x000001a000007945 */ /* 0x000fe40003800200 */
[----:B------:R-:W-:Y:S01]  /*11f0*/  ISETP.NE.U32.AND P0, PT, R12, 0x1, PT ;  /* 0x000000010c00780c */ /* 0x000fe20003f05070 */
[----:B------:R-:W-:-:S03]  /*1200*/  IMAD.MOV.U32 R12, RZ, RZ, 0x3da8ff83 ;  /* 0x3da8ff83ff0c7424 */ /* 0x000fc600078e00ff */
[----:B------:R-:W-:Y:S02]  /*1210*/  FSEL R32, R32, -8.06006814911005101289e+34, !P0 ;  /* 0xf9785eba20207808 */ /* 0x000fe40004000000 */
[----:B------:R-:W-:Y:S01]  /*1220*/  FSEL R33, -R12, 0.11223486810922622681, !P0 ;  /* 0x3de5db650c217808 */ /* 0x000fe20004000100 */
[----:B------:R-:W-:-:S08]  /*1230*/  DMUL R12, R2, R2 ;  /* 0x00000002020c7228 */ /* 0x000fd00000000000 */
[----:B--2---:R-:W-:-:S08]  /*1240*/  DFMA R4, R12, R32, R4 ;  /* 0x000000200c04722b */ /* 0x004fd00000000004 */
[----:B------:R-:W-:-:S08]  /*1250*/  DFMA R4, R12, R4, R6 ;  /* 0x000000040c04722b */ /* 0x000fd00000000006 */
[----:B---3--:R-:W-:-:S08]  /*1260*/  DFMA R4, R12, R4, R8 ;  /* 0x000000040c04722b */ /* 0x008fd00000000008 */
[----:B------:R-:W-:-:S08]  /*1270*/  DFMA R4, R12, R4, R10 ;  /* 0x000000040c04722b */ /* 0x000fd0000000000a */
[----:B----4-:R-:W-:-:S08]  /*1280*/  DFMA R4, R12, R4, R24 ;  /* 0x000000040c04722b */ /* 0x010fd00000000018 */
[----:B------:R-:W-:-:S08]  /*1290*/  DFMA R4, R12, R4, R26 ;  /* 0x000000040c04722b */ /* 0x000fd0000000001a */
[----:B------:R-:W-:Y:S02]  /*12a0*/  DFMA R2, R4, R2, R2 ;  /* 0x000000020402722b */ /* 0x000fe40000000002 */
[----:B------:R-:W-:-:S10]  /*12b0*/  DFMA R4, R12, R4, 1 ;  /* 0x3ff000000c04742b */ /* 0x000fd40000000004 */
[----:B------:R-:W-:Y:S02]  /*12c0*/  FSEL R4, R4, R2, !P0 ;  /* 0x0000000204047208 */ /* 0x000fe40004000000 */
[----:B------:R-:W-:Y:S02]  /*12d0*/  FSEL R5, R5, R3, !P0 ;  /* 0x0000000305057208 */ /* 0x000fe40004000000 */
[----:B------:R-:W-:Y:S02]  /*12e0*/  LOP3.LUT P0, RZ, R0, 0x2, RZ, 0xc0, !PT ;  /* 0x0000000200ff7812 */ /* 0x000fe4000780c0ff */
[----:B------:R-:W-:Y:S02]  /*12f0*/  MOV R0, 0x1380 ;  /* 0x0000138000007802 */ /* 0x000fe40000000f00 */
[----:B------:R-:W-:-:S10]  /*1300*/  DADD R2, RZ, -R4 ;  /* 0x00000000ff027229 */ /* 0x000fd40000000804 */
[----:B------:R-:W-:Y:S02]  /*1310*/  FSEL R2, R4, R2, !P0 ;  /* 0x0000000204027208 */ /* 0x000fe40004000000 */
[----:B------:R-:W-:Y:S01]  /*1320*/  FSEL R3, R5, R3, !P0 ;  /* 0x0000000305037208 */ /* 0x000fe20004000000 */
[----:B------:R-:W-:-:S05]  /*1330*/  IMAD.MOV.U32 R5, RZ, RZ, 0x40000000 ;  /* 0x40000000ff057424 */ /* 0x000fca00078e00ff */
[----:B------:R-:W-:-:S08]  /*1340*/  DFMA R18, R34, R2, R18 ;  /* 0x000000022212722b */ /* 0x000fd00000000012 */
[----:B------:R-:W-:-:S08]  /*1350*/  DADD R10, R18, R18 ;  /* 0x00000000120a7229 */ /* 0x000fd00000000012 */
[----:B------:R-:W-:-:S11]  /*1360*/  DADD R2, -RZ, |R10| ;  /* 0x00000000ff027229 */ /* 0x000fd6000000050a */
[----:B------:R-:W-:Y:S05]  /*1370*/  CALL.REL.NOINC `($_Z5azuisPd$__internal_accurate_pow) ;  /* 0x0000002000907944 */ /* 0x000fea0003c00000 */
[----:B------:R-:W-:Y:S05]  /*1380*/  BSYNC.RECONVERGENT B0 ;  /* 0x0000000000007941 */ /* 0x000fea0003800200 */
.L_x_17:
[C---:B------:R-:W-:Y:S01]  /*1390*/  DADD R4, R10.reuse, 2 ;  /* 0x400000000a047429 */ /* 0x040fe20000000000 */
[----:B------:R-:W-:Y:S01]  /*13a0*/  BSSY.RECONVERGENT B0, `(.L_x_18) ;  /* 0x000000c000007945 */ /* 0x000fe20003800200 */
[----:B------:R-:W-:-:S08]  /*13b0*/  DSETP.NEU.AND P0, PT, R10, RZ, PT ;  /* 0x000000ff0a00722a */ /* 0x000fd00003f0d000 */
[----:B------:R-:W-:-:S04]  /*13c0*/  LOP3.LUT R4, R5, 0x7ff00000, RZ, 0xc0, !PT ;  /* 0x7ff0000005047812 */ /* 0x000fc800078ec0ff */
[----:B------:R-:W-:Y:S02]  /*13d0*/  ISETP.NE.AND P1, PT, R4, 0x7ff00000, PT ;  /* 0x7ff000000400780c */ /* 0x000fe40003f25270 */
[----:B------:R-:W-:-:S11]  /*13e0*/  @!P0 CS2R R2, SRZ ;  /* 0x0000000000028805 */ /* 0x000fd6000001ff00 */
[----:B------:R-:W-:Y:S05]  /*13f0*/  @P1 BRA `(.L_x_19) ;  /* 0x0000000000181947 */ /* 0x000fea0003800000 */
[----:B------:R-:W-:-:S14]  /*1400*/  DSETP.NAN.AND P0, PT, R10, R10, PT ;  /* 0x0000000a0a00722a */ /* 0x000fdc0003f08000 */
[----:B------:R-:W-:Y:S01]  /*1410*/  @P0 DADD R2, R10, 2 ;  /* 0x400000000a020429 */ /* 0x000fe20000000000 */
[----:B------:R-:W-:Y:S10]  /*1420*/  @P0 BRA `(.L_x_19) ;  /* 0x00000000000c0947 */ /* 0x000ff40003800000 */
[----:B------:R-:W-:-:S14]  /*1430*/  DSETP.NEU.AND P0, PT, |R10|, +INF , PT ;  /* 0x7ff000000a00742a */ /* 0x000fdc0003f0d200 */
[----:B------:R-:W-:Y:S02]  /*1440*/  @!P0 IMAD.MOV.U32 R2, RZ, RZ, 0x0 ;  /* 0x00000000ff028424 */ /* 0x000fe400078e00ff */
[----:B------:R-:W-:-:S07]  /*1450*/  @!P0 IMAD.MOV.U32 R3, RZ, RZ, 0x7ff00000 ;  /* 0x7ff00000ff038424 */ /* 0x000fce00078e00ff */
.L_x_19:
[----:B------:R-:W-:Y:S05]  /*1460*/  BSYNC.RECONVERGENT B0 ;  /* 0x0000000000007941 */ /* 0x000fea0003800200 */
.L_x_18:
[----:B------:R-:W-:Y:S01]  /*1470*/  DADD R2, -R2, 1 ;  /* 0x3ff0000002027429 */ /* 0x000fe20000000100 */
[----:B------:R-:W-:Y:S01]  /*1480*/  BSSY.RECONVERGENT B0, `(.L_x_20) ;  /* 0x0000008000007945 */ /* 0x000fe20003800200 */
[----:B------:R-:W-:Y:S01]  /*1490*/  DSETP.NEU.AND P0, PT, R10, 1, PT ;  /* 0x3ff000000a00742a */ /* 0x000fe20003f0d000 */
[----:B------:R-:W-:Y:S01]  /*14a0*/  IMAD.MOV.U32 R5, RZ, RZ, 0x3fe00000 ;  /* 0x3fe00000ff057424 */ /* 0x000fe200078e00ff */
[----:B------:R-:W-:-:S06]  /*14b0*/  MOV R0, 0x1500 ;  /* 0x0000150000007802 */ /* 0x000fcc0000000f00 */
[----:B------:R-:W-:Y:S02]  /*14c0*/  FSEL R10, R2, RZ, P0 ;  /* 0x000000ff020a7208 */ /* 0x000fe40000000000 */
[----:B------:R-:W-:-:S06]  /*14d0*/  FSEL R11, R3, RZ, P0 ;  /* 0x000000ff030b7208 */ /* 0x000fcc0000000000 */
[----:B------:R-:W-:-:S11]  /*14e0*/  DADD R2, -RZ, |R10| ;  /* 0x00000000ff027229 */ /* 0x000fd6000000050a */
[----:B------:R-:W-:Y:S05]  /*14f0*/  CALL.REL.NOINC `($_Z5azuisPd$__internal_accurate_pow) ;  /* 0x0000002000307944 */ /* 0x000fea0003c00000 */
[----:B------:R-:W-:Y:S05]  /*1500*/  BSYNC.RECONVERGENT B0 ;  /* 0x0000000000007941 */ /* 0x000fea0003800200 */
.L_x_20:
[C---:B------:R-:W-:Y:S01]  /*1510*/  DADD R4, R10.reuse, 0.5 ;  /* 0x3fe000000a047429 */ /* 0x040fe20000000000 */
[----:B------:R-:W-:Y:S01]  /*1520*/  ISETP.GE.AND P1, PT, R11, RZ, PT ;  /* 0x000000ff0b00720c */ /* 0x000fe20003f26270 */
[----:B------:R-:W-:Y:S01]  /*1530*/  DSETP.NEU.AND P0, PT, R10, RZ, PT ;  /* 0x000000ff0a00722a */ /* 0x000fe20003f0d000 */
[----:B------:R-:W-:Y:S02]  /*1540*/  BSSY.RECONVERGENT B0, `(.L_x_21) ;  /* 0x000000e000007945 */ /* 0x000fe40003800200 */
[----:B------:R-:W-:Y:S02]  /*1550*/  FSEL R2, R2, RZ, P1 ;  /* 0x000000ff02027208 */ /* 0x000fe40000800000 */
[----:B------:R-:W-:Y:S02]  /*1560*/  FSEL R3, R3, -QNAN , P1 ;  /* 0xfff8000003037808 */ /* 0x000fe40000800000 */
[----:B------:R-:W-:Y:S02]  /*1570*/  FSEL R2, R2, RZ, P0 ;  /* 0x000000ff02027208 */ /* 0x000fe40000000000 */
[----:B------:R-:W-:-:S02]  /*1580*/  LOP3.LUT R4, R5, 0x7ff00000, RZ, 0xc0, !PT ;  /* 0x7ff0000005047812 */ /* 0x000fc400078ec0ff */
[----:B------:R-:W-:Y:S02]  /*1590*/  FSEL R3, R3, RZ, P0 ;  /* 0x000000ff03037208 */ /* 0x000fe40000000000 */
[----:B------:R-:W-:-:S13]  /*15a0*/  ISETP.NE.AND P1, PT, R4, 0x7ff00000, PT ;  /* 0x7ff000000400780c */ /* 0x000fda0003f25270 */
[----:B------:R-:W-:Y:S05]  /*15b0*/  @P1 BRA `(.L_x_22) ;  /* 0x0000000000181947 */ /* 0x000fea0003800000 */
[----:B------:R-:W-:-:S14]  /*15c0*/  DSETP.NAN.AND P0, PT, R10, R10, PT ;  /* 0x0000000a0a00722a */ /* 0x000fdc0003f08000 */
[----:B------:R-:W-:Y:S01]  /*15d0*/  @P0 DADD R2, R10, 0.5 ;  /* 0x3fe000000a020429 */ /* 0x000fe20000000000 */
[----:B------:R-:W-:Y:S10]  /*15e0*/  @P0 BRA `(.L_x_22) ;  /* 0x00000000000c0947 */ /* 0x000ff40003800000 */
[----:B------:R-:W-:-:S14]  /*15f0*/  DSETP.NEU.AND P0, PT, |R10|, +INF , PT ;  /* 0x7ff000000a00742a */ /* 0x000fdc0003f0d200 */
[----:B------:R-:W-:Y:S02]  /*1600*/  @!P0 IMAD.MOV.U32 R2, RZ, RZ, 0x0 ;  /* 0x00000000ff028424 */ /* 0x000fe400078e00ff */
[----:B------:R-:W-:-:S07]  /*1610*/  @!P0 IMAD.MOV.U32 R3, RZ, RZ, 0x7ff00000 ;  /* 0x7ff00000ff038424 */ /* 0x000fce00078e00ff */
.L_x_22:
[----:B------:R-:W-:Y:S05]  /*1620*/  BSYNC.RECONVERGENT B0 ;  /* 0x0000000000007941 */ /* 0x000fea0003800200 */
.L_x_21:
[----:B------:R-:W-:Y:S01]  /*1630*/  DADD R8, R2, 1 ;  /* 0x3ff0000002087429 */ /* 0x000fe20000000000 */
[----:B------:R-:W-:Y:S01]  /*1640*/  BSSY.RECONVERGENT B0, `(.L_x_23) ;  /* 0x0000015000007945 */ /* 0x000fe20003800200 */
[----:B------:R-:W-:Y:S01]  /*1650*/  IMAD.MOV.U32 R2, RZ, RZ, 0x1 ;  /* 0x00000001ff027424 */ /* 0x000fe200078e00ff */
[----:B------:R-:W-:-:S03]  /*1660*/  DSETP.NEU.AND P1, PT, R10, 1, PT ;  /* 0x3ff000000a00742a */ /* 0x000fc60003f2d000 */
[----:B------:R-:W0:Y:S02]  /*1670*/  MUFU.RCP64H R3, R9 ;  /* 0x0000000900037308 */ /* 0x000e240000001800 */
[----:B0-----:R-:W-:-:S08]  /*1680*/  DFMA R4, -R8, R2, 1 ;  /* 0x3ff000000804742b */ /* 0x001fd00000000102 */
[----:B------:R-:W-:-:S08]  /*1690*/  DFMA R4, R4, R4, R4 ;  /* 0x000000040404722b */ /* 0x000fd00000000004 */
[----:B------:R-:W-:-:S08]  /*16a0*/  DFMA R4, R2, R4, R2 ;  /* 0x000000040204722b */ /* 0x000fd00000000002 */
[----:B------:R-:W-:-:S08]  /*16b0*/  DFMA R2, -R8, R4, 1 ;  /* 0x3ff000000802742b */ /* 0x000fd00000000104 */
[----:B------:R-:W-:-:S08]  /*16c0*/  DFMA R2, R4, R2, R4 ;  /* 0x000000020402722b */ /* 0x000fd00000000004 */
[----:B------:R-:W-:-:S08]  /*16d0*/  DMUL R4, R2, 2 ;  /* 0x4000000002047828 */ /* 0x000fd00000000000 */
[----:B------:R-:W-:-:S08]  /*16e0*/  DFMA R6, -R8, R4, 2 ;  /* 0x400000000806742b */ /* 0x000fd00000000104 */
[----:B------:R-:W-:-:S10]  /*16f0*/  DFMA R2, R2, R6, R4 ;  /* 0x000000060202722b */ /* 0x000fd40000000004 */
[----:B------:R-:W-:-:S05]  /*1700*/  FFMA R0, RZ, R9, R3 ;  /* 0x00000009ff007223 */ /* 0x000fca0000000003 */
[----:B------:R-:W-:-:S13]  /*1710*/  FSETP.GT.AND P0, PT, |R0|, 1.469367938527859385e-39, PT ;  /* 0x001000000000780b */ /* 0x000fda0003f04200 */
[----:B------:R-:W-:Y:S05]  /*1720*/  @P0 BRA `(.L_x_24) ;  /* 0x0000000000180947 */ /* 0x000fea0003800000 */
[----:B------:R-:W-:Y:S01]  /*1730*/  IMAD.MOV.U32 R6, RZ, RZ, R8 ;  /* 0x000000ffff067224 */ /* 0x000fe200078e0008 */
[----:B------:R-:W-:Y:S01]  /*1740*/  MOV R4, 0x1790 ;  /* 0x0000179000047802 */ /* 0x000fe20000000f00 */
[----:B------:R-:W-:Y:S02]  /*1750*/  IMAD.MOV.U32 R7, RZ, RZ, R9 ;  /* 0x000000ffff077224 */ /* 0x000fe400078e0009 */
[----:B------:R-:W-:Y:S02]  /*1760*/  IMAD.MOV.U32 R10, RZ, RZ, RZ ;  /* 0x000000ffff0a7224 */ /* 0x000fe400078e00ff */
[----:B------:R-:W-:-:S07]  /*1770*/  IMAD.MOV.U32 R11, RZ, RZ, 0x40000000 ;  /* 0x40000000ff0b7424 */ /* 0x000fce00078e00ff */
[----:B------:R-:W-:Y:S05]  /*1780*/  CALL.REL.NOINC `($__internal_0_$__cuda_sm20_div_rn_f64_full) ;  /* 0x00000018001c7944 */ /* 0x000fea0003c00000 */
.L_x_24:
[----:B------:R-:W-:Y:S05]  /*1790*/  BSYNC.RECONVERGENT B0 ;  /* 0x0000000000007941 */ /* 0x000fea0003800200 */
.L_x_23:
[----:B------:R-:W2:Y:S01]  /*17a0*/  LDG.E.64 R6, desc[UR8][R16.64+0x8] ;  /* 0x0000080810067981 */ /* 0x000ea2000c1e1b00 */
[----:B------:R-:W0:Y:S01]  /*17b0*/  S2UR UR5, SR_CTAID.X ;  /* 0x00000000000579c3 */ /* 0x000e220000002500 */
[----:B------:R-:W1:Y:S01]  /*17c0*/  LDCU.64 UR10, c[0x0][0x380] ;  /* 0x00007000ff0a77ac */ /* 0x000e620008000a00 */
[----:B------:R-:W-:Y:S01]  /*17d0*/  FSEL R2, R2, RZ, P1 ;  /* 0x000000ff02027208 */ /* 0x000fe20000800000 */
[----:B------:R-:W0:Y:S01]  /*17e0*/  S2R R4, SR_TID.X ;  /* 0x0000000000047919 */ /* 0x000e220000002100 */
[----:B------:R-:W-:Y:S01]  /*17f0*/  FSEL R3, R3, 1.875, P1 ;  /* 0x3ff0000003037808 */ /* 0x000fe20000800000 */
[----:B------:R-:W3:Y:S03]  /*1800*/  S2R R11, SR_TID.Y ;  /* 0x00000000000b7919 */ /* 0x000ee60000002200 */
[----:B------:R-:W0:Y:S08]  /*1810*/  LDC R9, c[0x0][0x360] ;  /* 0x0000d800ff097b82 */ /* 0x000e300000000800 */
[----:B------:R-:W3:Y:S08]  /*1820*/  S2UR UR6, SR_CTAID.Y ;  /* 0x00000000000679c3 */ /* 0x000ef00000002600 */
[----:B------:R-:W3:Y:S08]  /*1830*/  LDC R12, c[0x0][0x364] ;  /* 0x0000d900ff0c7b82 */ /* 0x000ef00000000800 */
[----:B------:R-:W4:Y:S01]  /*1840*/  LDC R0, c[0x3][0x24] ;  /* 0x00c00900ff007b82 */ /* 0x000f220000000800 */
[----:B0-----:R-:W-:Y:S01]  /*1850*/  IMAD R9, R9, UR5, R4 ;  /* 0x0000000509097c24 */ /* 0x001fe2000f8e0204 */
[----:B------:R-:W-:Y:S01]  /*1860*/  DADD R4, -R2, 1 ;  /* 0x3ff0000002047429 */ /* 0x000fe20000000100 */
[----:B---3--:R-:W-:-:S02]  /*1870*/  IMAD R12, R12, UR6, R11 ;  /* 0x000000060c0c7c24 */ /* 0x008fc4000f8e020b */
[----:B----4-:R-:W-:-:S03]  /*1880*/  IMAD R13, R9, R0, RZ ;  /* 0x00000000090d7224 */ /* 0x010fc600078e02ff */
[----:B------:R-:W0:Y:S02]  /*1890*/  LDC.64 R8, c[0x0][0x380] ;  /* 0x0000e000ff087b82 */ /* 0x000e240000000a00 */
[----:B------:R-:W-:-:S04]  /*18a0*/  IADD3 R10, P0, PT, R13, R12, RZ ;  /* 0x0000000c0d0a7210 */ /* 0x000fc80007f1e0ff */
[----:B------:R-:W-:Y:S02]  /*18b0*/  LEA.HI.X.SX32 R19, R13, RZ, 0x1, P0 ;  /* 0x000000ff0d137211 */ /* 0x000fe400000f0eff */
[----:B-1----:R-:W-:-:S04]  /*18c0*/  LEA R24, P0, R10, UR10, 0x3 ;  /* 0x0000000a0a187c11 */ /* 0x002fc8000f8018ff */
[----:B------:R-:W-:Y:S01]  /*18d0*/  LEA.HI.X R25, R10, UR11, R19, 0x3, P0 ;  /* 0x0000000b0a197c11 */ /* 0x000fe200080f1c13 */
[----:B--2---:R-:W-:Y:S01]  /*18e0*/  DMUL R4, R4, R6 ;  /* 0x0000000604047228 */ /* 0x004fe20000000000 */
[----:B------:R-:W-:-:S05]  /*18f0*/  IMAD R7, R0, 0x2, R13 ;  /* 0x0000000200077824 */ /* 0x000fca00078e020d */
[C---:B------:R-:W-:Y:S01]  /*1900*/  IADD3 R11, P1, PT, R12.reuse, R7, RZ ;  /* 0x000000070c0b7210 */ /* 0x040fe20007f3e0ff */
[----:B------:R-:W-:Y:S03]  /*1910*/  STG.E.64 desc[UR8][R16.64+0x8], R4 ;  /* 0x0000080410007986 */ /* 0x000fe6000c101b08 */
[----:B------:R-:W-:Y:S02]  /*1920*/  LEA.HI.X.SX32 R18, R7, RZ, 0x1, P1 ;  /* 0x000000ff07127211 */ /* 0x000fe400008f0eff */
[C---:B------:R-:W-:Y:S01]  /*1930*/  LEA R10, P0, R11.reuse, UR10, 0x3 ;  /* 0x0000000a0b0a7c11 */ /* 0x040fe2000f8018ff */
[----:B------:R-:W2:Y:S01]  /*1940*/  LDG.E.64 R6, desc[UR8][R24.64+0x8] ;  /* 0x0000080818067981 */ /* 0x000ea2000c1e1b00 */
[----:B------:R-:W-:Y:S02]  /*1950*/  IADD3 R13, PT, PT, R12, R0, R13 ;  /* 0x000000000c0d7210 */ /* 0x000fe40007ffe00d */
[----:B------:R-:W-:-:S03]  /*1960*/  LEA.HI.X R11, R11, UR11, R18, 0x3, P0 ;  /* 0x0000000b0b0b7c11 */ /* 0x000fc600080f1c12 */
[----:B0-----:R-:W-:-:S03]  /*1970*/  IMAD.WIDE R8, R13, 0x8, R8 ;  /* 0x000000080d087825 */ /* 0x001fc600078e0208 */
[----:B------:R-:W3:Y:S04]  /*1980*/  LDG.E.64 R10, desc[UR8][R10.64+0x8] ;  /* 0x000008080a0a7981 */ /* 0x000ee8000c1e1b00 */
[----:B------:R-:W4:Y:S04]  /*1990*/  LDG.E.64 R12, desc[UR8][R8.64] ;  /* 0x00000008080c7981 */ /* 0x000f28000c1e1b00 */
[----:B------:R-:W5:Y:S01]  /*19a0*/  LDG.E.64 R18, desc[UR8][R8.64+0x10] ;  /* 0x0000100808127981 */ /* 0x000f62000c1e1b00 */
[----:B--2---:R-:W-:-:S08]  /*19b0*/  DFMA R6, R14, R6, RZ ;  /* 0x000000060e06722b */ /* 0x004fd000000000ff */
[----:B---3--:R-:W-:-:S08]  /*19c0*/  DFMA R6, R28, R10, R6 ;  /* 0x0000000a1c06722b */ /* 0x008fd00000000006 */
[----:B----4-:R-:W-:-:S08]  /*19d0*/  DFMA R6, R20, R12, R6 ;  /* 0x0000000c1406722b */ /* 0x010fd00000000006 */
[----:B-----5:R-:W-:-:S08]  /*19e0*/  DFMA R6, R22, R18, R6 ;  /* 0x000000121606722b */ /* 0x020fd00000000006 */
[----:B------:R-:W-:-:S07]  /*19f0*/  DFMA R6, R2, R6, R4 ;  /* 0x000000060206722b */ /* 0x000fce0000000004 */
[----:B------:R-:W-:Y:S01]  /*1a00*/  STG.E.64 desc[UR8][R16.64+0x8], R6 ;  /* 0x0000080610007986 */ /* 0x000fe2000c101b08 */
[----:B------:R-:W-:Y:S05]  /*1a10*/  EXIT ;  /* 0x000000000000794d */ /* 0x000fea0003800000 */
.L_x_0:
        /* <DEDUP_REMOVED lines=35> */
.L_x_26:
[----:B------:R-:W-:Y:S05]  /*1c50*/  BSYNC.RECONVERGENT B0 ;  /* 0x0000000000007941 */ /* 0x000fea0003800200 */
.L_x_25:
        /* <DEDUP_REMOVED lines=10> */
.L_x_27:
        /* <DEDUP_REMOVED lines=17> */
.L_x_29:
[----:B------:R-:W-:Y:S05]  /*1e10*/  BSYNC.RECONVERGENT B0 ;  /* 0x0000000000007941 */ /* 0x000fea0003800200 */
.L_x_28:
        /* <DEDUP_REMOVED lines=16> */
[----:B------:R-:W-:-:S04]  /*1f20*/  UMOV UR7, 0x3ff921fb ;  /* 0x3ff921fb00077882 */ /* 0x000fc80000000000 */
        /* <DEDUP_REMOVED lines=15> */
.L_x_32:
[----:B------:R-:W-:Y:S02]  /*2020*/  IMAD.MOV.U32 R0, RZ, RZ, R4 ;  /* 0x000000ffff007224 */ /* 0x000fe400078e0004 */
[----:B------:R-:W-:Y:S02]  /*2030*/  IMAD.MOV.U32 R30, RZ, RZ, R6 ;  /* 0x000000ffff1e7224 */ /* 0x000fe400078e0006 */
[----:B------:R-:W-:-:S07]  /*2040*/  IMAD.MOV.U32 R31, RZ, RZ, R7 ;  /* 0x000000ffff1f7224 */ /* 0x000fce00078e0007 */
.L_x_31:
[----:B------:R-:W-:-:S07]  /*2050*/  VIADD R0, R0, 0x1 ;  /* 0x0000000100007836 */ /* 0x000fce0000000000 */
.L_x_30:
[----:B------:R-:W0:Y:S01]  /*2060*/  LDCU.64 UR6, c[0x4][0x8] ;  /* 0x01000100ff0677ac */ /* 0x000e220008000a00 */
[----:B------:R-:W-:Y:S01]  /*2070*/  IMAD.SHL.U32 R2, R0, 0x40, RZ ;  /* 0x0000004000027824 */ /* 0x000fe200078e00ff */
[----:B------:R-:W1:Y:S01]  /*2080*/  LDC.64 R12, c[0x3][0x18] ;  /* 0x00c00600ff0c7b82 */ /* 0x000e620000000a00 */
[----:B------:R-:W2:Y:S03]  /*2090*/  LDCU UR5, c[0x3][0x1c] ;  /* 0x00c00380ff0577ac */ /* 0x000ea60008000800 */
[----:B------:R-:W-:-:S04]  /*20a0*/  LOP3.LUT R2, R2, 0x40, RZ, 0xc0, !PT ;  /* 0x0000004002027812 */ /* 0x000fc800078ec0ff */
[----:B0-----:R-:W-:-:S05]  /*20b0*/  IADD3 R36, P0, PT, R2, UR6, RZ ;  /* 0x0000000602247c10 */ /* 0x001fca000ff1e0ff */
[----:B------:R-:W-:Y:S01]  /*20c0*/  IMAD.X R37, RZ, RZ, UR7, P0 ;  /* 0x00000007ff257e24 */ /* 0x000fe200080e06ff */
[----:B------:R-:W-:Y:S01]  /*20d0*/  LOP3.LUT R2, R0, 0x1, RZ, 0xc0, !PT ;  /* 0x0000000100027812 */ /* 0x000fe200078ec0ff */
[----:B------:R-:W-:Y:S01]  /*20e0*/  IMAD.MOV.U32 R34, RZ, RZ, 0x20fd8164 ;  /* 0x20fd8164ff227424 */ /* 0x000fe200078e00ff */
[----:B--2---:R-:W1:Y:S01]  /*20f0*/  MUFU.RCP64H R33, UR5 ;  /* 0x0000000500217d08 */ /* 0x004e620008001800 */
[----:B------:R-:W-:Y:S01]  /*2100*/  IMAD.MOV.U32 R32, RZ, RZ, 0x1 ;  /* 0x00000001ff207424 */ /* 0x000fe200078e00ff */
[----:B------:R-:W2:Y:S01]  /*2110*/  LDG.E.128.CONSTANT R4, desc[UR8][R36.64] ;  /* 0x0000000824047981 */ /* 0x000ea2000c1e9d00 */
[----:B------:R-:W0:Y:S03]  /*2120*/  LDCU.64 UR6, c[0x3][0x8] ;  /* 0x00c00100ff0677ac */ /* 0x000e260008000a00 */
[----:B------:R-:W3:Y:S04]  /*2130*/  LDG.E.128.CONSTANT R8, desc[UR8][R36.64+0x10] ;  /* 0x0000100824087981 */ /* 0x000ee8000c1e9d00 */
[----:B------:R-:W4:Y:S01]  /*2140*/  LDG.E.128.CONSTANT R24, desc[UR8][R36.64+0x20] ;  /* 0x0000200824187981 */ /* 0x000f22000c1e9d00 */
[----:B------:R-:W-:Y:S01]  /*2150*/  ISETP.NE.U32.AND P0, PT, R2, 0x1, PT ;  /* 0x000000010200780c */ /* 0x000fe20003f05070 */
[----:B------:R-:W-:Y:S01]  /*2160*/  IMAD.MOV.U32 R2, RZ, RZ, 0x3da8ff83 ;  /* 0x3da8ff83ff027424 */ /* 0x000fe200078e00ff */
[----:B------:R-:W-:Y:S01]  /*2170*/  DADD R22, R22, -0.5 ;  /* 0xbfe0000016167429 */ /* 0x000fe20000000000 */
[----:B------:R-:W-:Y:S01]  /*2180*/  BSSY.RECONVERGENT B0, `(.L_x_33) ;  /* 0x000002b000007945 */ /* 0x000fe20003800200 */
[----:B------:R-:W-:-:S02]  /*2190*/  FSEL R34, R34, -8.06006814911005101289e+34, !P0 ;  /* 0xf9785eba22227808 */ /* 0x000fc40004000000 */
[----:B------:R-:W-:Y:S01]  /*21a0*/  FSEL R35, -R2, 0.11223486810922622681, !P0 ;  /* 0x3de5db6502237808 */ /* 0x000fe20004000100 */
[----:B------:R-:W-:-:S08]  /*21b0*/  DMUL R2, R30, R30 ;  /* 0x0000001e1e027228 */ /* 0x000fd00000000000 */
[----:B--2---:R-:W-:-:S08]  /*21c0*/  DFMA R4, R2, R34, R4 ;  /* 0x000000220204722b */ /* 0x004fd00000000004 */
[----:B------:R-:W-:Y:S02]  /*21d0*/  DFMA R6, R2, R4, R6 ;  /* 0x000000040206722b */ /* 0x000fe40000000006 */
[----:B-1----:R-:W-:-:S06]  /*21e0*/  DFMA R4, R32, -R12, 1 ;  /* 0x3ff000002004742b */ /* 0x002fcc000000080c */
[----:B---3--:R-:W-:Y:S02]  /*21f0*/  DFMA R8, R2, R6, R8 ;  /* 0x000000060208722b */ /* 0x008fe40000000008 */
[C---:B------:R-:W-:Y:S02]  /*2200*/  DMUL R6, R14.reuse, 500 ;  /* 0x407f40000e067828 */ /* 0x040fe40000000000 */
[----:B------:R-:W-:Y:S02]  /*2210*/  DADD R14, -R14, 1 ;  /* 0x3ff000000e0e7429 */ /* 0x000fe40000000100 */
[----:B------:R-:W-:Y:S02]  /*2220*/  DFMA R4, R4, R4, R4 ;  /* 0x000000040404722b */ /* 0x000fe40000000004 */
[----:B------:R-:W-:-:S04]  /*2230*/  DFMA R8, R2, R8, R10 ;  /* 0x000000080208722b */ /* 0x000fc8000000000a */
[----:B------:R-:W-:Y:S02]  /*2240*/  DMUL R6, R6, R14 ;  /* 0x0000000e06067228 */ /* 0x000fe40000000000 */
[----:B------:R-:W-:Y:S02]  /*2250*/  DFMA R32, R32, R4, R32 ;  /* 0x000000042020722b */ /* 0x000fe40000000020 */
[----:B----4-:R-:W-:-:S04]  /*2260*/  DFMA R8, R2, R8, R24 ;  /* 0x000000080208722b */ /* 0x010fc80000000018 */
[----:B------:R-:W-:Y:S02]  /*2270*/  DMUL R6, R6, R22 ;  /* 0x0000001606067228 */ /* 0x000fe40000000000 */
[----:B------:R-:W-:Y:S02]  /*2280*/  DFMA R4, R32, -R12, 1 ;  /* 0x3ff000002004742b */ /* 0x000fe4000000080c */
[----:B------:R-:W-:-:S04]  /*2290*/  DFMA R8, R2, R8, R26 ;  /* 0x000000080208722b */ /* 0x000fc8000000001a */
[----:B0-----:R-:W-:Y:S02]  /*22a0*/  DMUL R10, R6, UR6 ;  /* 0x00000006060a7c28 */ /* 0x001fe40008000000 */
[----:B------:R-:W-:Y:S02]  /*22b0*/  DFMA R32, R32, R4, R32 ;  /* 0x000000042020722b */ /* 0x000fe40000000020 */
[----:B------:R-:W-:Y:S02]  /*22c0*/  DFMA R30, R8, R30, R30 ;  /* 0x0000001e081e722b */ /* 0x000fe4000000001e */
[----:B------:R-:W-:-:S04]  /*22d0*/  DFMA R2, R2, R8, 1 ;  /* 0x3ff000000202742b */ /* 0x000fc80000000008 */
[----:B------:R-:W-:Y:S01]  /*22e0*/  DMUL R26, R32, R10 ;  /* 0x0000000a201a7228 */ /* 0x000fe20000000000 */
[----:B------:R-:W-:-:S05]  /*22f0*/  FSETP.GEU.AND P1, PT, |R11|, 6.5827683646048100446e-37, PT ;  /* 0x036000000b00780b */ /* 0x000fca0003f2e200 */
[----:B------:R-:W-:Y:S02]  /*2300*/  FSEL R4, R2, R30, !P0 ;  /* 0x0000001e02047208 */ /* 0x000fe40004000000 */
[----:B------:R-:W-:Y:S01]  /*2310*/  DFMA R12, R26, -R12, R10 ;  /* 0x8000000c1a0c722b */ /* 0x000fe2000000000a */
[----:B------:R-:W-:Y:S02]  /*2320*/  FSEL R5, R3, R31, !P0 ;  /* 0x0000001f03057208 */ /* 0x000fe40004000000 */
[----:B------:R-:W-:-:S04]  /*2330*/  LOP3.LUT P0, RZ, R0, 0x2, RZ, 0xc0, !PT ;  /* 0x0000000200ff7812 */ /* 0x000fc8000780c0ff */
[----:B------:R-:W-:Y:S02]  /*2340*/  DADD R2, RZ, -R4 ;  /* 0x00000000ff027229 */ /* 0x000fe40000000804 */
[----:B------:R-:W-:-:S08]  /*2350*/  DFMA R26, R32, R12, R26 ;  /* 0x0000000c201a722b */ /* 0x000fd0000000001a */
[----:B------:R-:W-:Y:S02]  /*2360*/  FSEL R22, R4, R2, !P0 ;  /* 0x0000000204167208 */ /* 0x000fe40004000000 */
[----:B------:R-:W-:Y:S01]  /*2370*/  FFMA R0, RZ, UR5, R27 ;  /* 0x00000005ff007c23 */ /* 0x000fe2000800001b */
[----:B------:R-:W-:-:S04]  /*2380*/  FSEL R23, R5, R3, !P0 ;  /* 0x0000000305177208 */ /* 0x000fc80004000000 */
[----:B------:R-:W-:Y:S02]  /*2390*/  FSETP.GT.AND P0, PT, |R0|, 1.469367938527859385e-39, PT ;  /* 0x001000000000780b */ /* 0x000fe40003f04200 */
[----:B------:R-:W-:-:S11]  /*23a0*/  DMUL R22, R28, R22 ;  /* 0x000000161c167228 */ /* 0x000fd60000000000 */
        /* <DEDUP_REMOVED lines=8> */
.L_x_34:
[----:B------:R-:W-:Y:S05]  /*2430*/  BSYNC.RECONVERGENT B0 ;  /* 0x0000000000007941 */ /* 0x000fea0003800200 */
.L_x_33:
        /* <DEDUP_REMOVED lines=10> */
.L_x_35:
        /* <DEDUP_REMOVED lines=17> */
.L_x_37:
[----:B------:R-:W-:Y:S05]  /*25f0*/  BSYNC.RECONVERGENT B0 ;  /* 0x0000000000007941 */ /* 0x000fea0003800200 */
.L_x_36:
        /* <DEDUP_REMOVED lines=32> */
.L_x_40:
[----:B------:R-:W-:Y:S02]  /*2800*/  IMAD.MOV.U32 R2, RZ, RZ, R6 ;  /* 0x000000ffff027224 */ /* 0x000fe400078e0006 */
[----:B------:R-:W-:-:S07]  /*2810*/  IMAD.MOV.U32 R3, RZ, RZ, R7 ;  /* 0x000000ffff037224 */ /* 0x000fce00078e0007 */
.L_x_39:
[----:B------:R-:W-:-:S07]  /*2820*/  VIADD R0, R4, 0x1 ;  /* 0x0000000104007836 */ /* 0x000fce0000000000 */
.L_x_38:
        /* <DEDUP_REMOVED lines=37> */
.L_x_41:
        /* <DEDUP_REMOVED lines=13> */
.L_x_43:
[----:B------:R-:W-:Y:S05]  /*2b50*/  BSYNC.RECONVERGENT B0 ;  /* 0x0000000000007941 */ /* 0x000fea0003800200 */
.L_x_42:
        /* <DEDUP_REMOVED lines=10> */
.L_x_44:
        /* <DEDUP_REMOVED lines=17> */
.L_x_46:
[----:B------:R-:W-:Y:S05]  /*2d10*/  BSYNC.RECONVERGENT B0 ;  /* 0x0000000000007941 */ /* 0x000fea0003800200 */
.L_x_45:
        /* <DEDUP_REMOVED lines=22> */
.L_x_48:
[----:B------:R-:W-:Y:S05]  /*2e80*/  BSYNC.RECONVERGENT B0 ;  /* 0x0000000000007941 */ /* 0x000fea0003800200 */
.L_x_47:
[----:B------:R-:W2:Y:S01]  /*2e90*/  LDG.E.64 R4, desc[UR8][R16.64+0x8] ;  /* 0x0000080810047981 */ /* 0x000ea2000c1e1b00 */
[----:B------:R-:W0:Y:S01]  /*2ea0*/  S2UR UR6, SR_CgaCtaId ;  /* 0x00000000000679c3 */ /* 0x000e220000008800 */
[----:B------:R-:W-:Y:S01]  /*2eb0*/  UMOV UR5, 0x400 ;  /* 0x0000040000057882 */ /* 0x000fe20000000000 */
[----:B------:R-:W-:Y:S01]  /*2ec0*/  FSEL R2, R2, RZ, P1 ;  /* 0x000000ff02027208 */ /* 0x000fe20000800000 */
[----:B------:R-:W1:Y:S01]  /*2ed0*/  S2R R0, SR_TID.X ;  /* 0x0000000000007919 */ /* 0x000e620000002100 */
[----:B------:R-:W-:Y:S01]  /*2ee0*/  FSEL R3, R3, 1.875, P1 ;  /* 0x3ff0000003037808 */ /* 0x000fe20000800000 */
[----:B------:R-:W3:Y:S01]  /*2ef0*/  S2R R7, SR_TID.Y ;  /* 0x0000000000077919 */ /* 0x000ee20000002200 */
[----:B0-----:R-:W-:-:S06]  /*2f00*/  ULEA UR5, UR6, UR5, 0x18 ;  /* 0x0000000506057291 */ /* 0x001fcc000f8ec0ff */
[----:B-1----:R-:W-:-:S05]  /*2f10*/  LEA R0, R0, UR5, 0x6 ;  /* 0x0000000500007c11 */ /* 0x002fca000f8e30ff */
[----:B---3--:R-:W-:-:S05]  /*2f20*/  IMAD R0, R7, 0x8, R0 ;  /* 0x0000000807007824 */ /* 0x008fca00078e0200 */
[----:B------:R-:W0:Y:S04]  /*2f30*/  LDS.64 R6, [R0+-0x40] ;  /* 0xffffc00000067984 */ /* 0x000e280000000a00 */
[----:B------:R-:W1:Y:S04]  /*2f40*/  LDS.64 R8, [R0+0x40] ;  /* 0x0000400000087984 */ /* 0x000e680000000a00 */
[----:B------:R-:W3:Y:S04]  /*2f50*/  LDS.64 R10, [R0+-0x8] ;  /* 0xfffff800000a7984 */ /* 0x000ee80000000a00 */
[----:B------:R-:W4:Y:S01]  /*2f60*/  LDS.64 R12, [R0+0x8] ;  /* 0x00000800000c7984 */ /* 0x000f220000000a00 */
[----:B0-----:R-:W-:-:S08]  /*2f70*/  DFMA R6, R20, R6, RZ ;  /* 0x000000061406722b */ /* 0x001fd000000000ff */
[----:B-1----:R-:W-:-:S08]  /*2f80*/  DFMA R6, R18, R8, R6 ;  /* 0x000000081206722b */ /* 0x002fd00000000006 */
[----:B---3--:R-:W-:-:S08]  /*2f90*/  DFMA R6, R24, R10, R6 ;  /* 0x0000000a1806722b */ /* 0x008fd00000000006 */
[----:B----4-:R-:W-:Y:S02]  /*2fa0*/  DFMA R12, R26, R12, R6 ;  /* 0x0000000c1a0c722b */ /* 0x010fe40000000006 */
[----:B------:R-:W-:-:S06]  /*2fb0*/  DADD R6, -R2, 1 ;  /* 0x3ff0000002067429 */ /* 0x000fcc0000000100 */
[----:B------:R-:W-:-:S08]  /*2fc0*/  DMUL R12, R2, R12 ;  /* 0x0000000c020c7228 */ /* 0x000fd00000000000 */
[----:B--2---:R-:W-:-:S07]  /*2fd0*/  DFMA R4, R6, R4, R12 ;  /* 0x000000040604722b */ /* 0x004fce000000000c */
[----:B------:R-:W-:Y:S01]  /*2fe0*/  STG.E.64 desc[UR8][R16.64+0x8], R4 ;  /* 0x0000080410007986 */ /* 0x000fe2000c101b08 */
[----:B------:R-:W-:Y:S05]  /*2ff0*/  EXIT ;  /* 0x000000000000794d */ /* 0x000fea0003800000 */
        .weak           $__internal_0_$__cuda_sm20_div_rn_f64_full
        .type           $__internal_0_$__cuda_sm20_div_rn_f64_full,@function
        .size           $__internal_0_$__cuda_sm20_div_rn_f64_full,($_Z5azuisPd$__internal_accurate_pow - $__internal_0_$__cuda_sm20_div_rn_f64_full)
$__internal_0_$__cuda_sm20_div_rn_f64_full:
[C---:B------:R-:W-:Y:S01]  /*3000*/  FSETP.GEU.AND P0, PT, |R7|.reuse, 1.469367938527859385e-39, PT ;  /* 0x001000000700780b */ /* 0x040fe20003f0e200 */
[----:B------:R-:W-:Y:S01]  /*3010*/  IMAD.MOV.U32 R34, RZ, RZ, 0x1 ;  /* 0x00000001ff227424 */ /* 0x000fe200078e00ff */
[----:B------:R-:W-:Y:S01]  /*3020*/  LOP3.LUT R12, R7, 0x800fffff, RZ, 0xc0, !PT ;  /* 0x800fffff070c7812 */ /* 0x000fe200078ec0ff */
[----:B------:R-:W-:Y:S01]  /*3030*/  IMAD.MOV.U32 R2, RZ, RZ, 0x1ca00000 ;  /* 0x1ca00000ff027424 */ /* 0x000fe200078e00ff */
[C---:B------:R-:W-:Y:S01]  /*3040*/  FSETP.GEU.AND P3, PT, |R11|.reuse, 1.469367938527859385e-39, PT ;  /* 0x001000000b00780b */ /* 0x040fe20003f6e200 */
[----:B------:R-:W-:Y:S01]  /*3050*/  IMAD.MOV.U32 R30, RZ, RZ, R10 ;  /* 0x000000ffff1e7224 */ /* 0x000fe200078e000a */
[----:B------:R-:W-:Y:S01]  /*3060*/  LOP3.LUT R13, R12, 0x3ff00000, RZ, 0xfc, !PT ;  /* 0x3ff000000c0d7812 */ /* 0x000fe200078efcff */
[----:B------:R-:W-:Y:S01]  /*3070*/  IMAD.MOV.U32 R12, RZ, RZ, R6 ;  /* 0x000000ffff0c7224 */ /* 0x000fe200078e0006 */
[----:B------:R-:W-:Y:S01]  /*3080*/  LOP3.LUT R3, R11, 0x7ff00000, RZ, 0xc0, !PT ;  /* 0x7ff000000b037812 */ /* 0x000fe200078ec0ff */
[----:B------:R-:W-:Y:S01]  /*3090*/  BSSY.RECONVERGENT B1, `(.L_x_49) ;  /* 0x000004e000017945 */ /* 0x000fe20003800200 */
[----:B------:R-:W-:-:S03]  /*30a0*/  LOP3.LUT R5, R7, 0x7ff00000, RZ, 0xc0, !PT ;  /* 0x7ff0000007057812 */ /* 0x000fc600078ec0ff */
[----:B------:R-:W-:Y:S01]  /*30b0*/  @!P0 DMUL R12, R6, 8.98846567431157953865e+307 ;  /* 0x7fe00000060c8828 */ /* 0x000fe20000000000 */
[----:B------:R-:W-:-:S03]  /*30c0*/  ISETP.GE.U32.AND P2, PT, R3, R5, PT ;  /* 0x000000050300720c */ /* 0x000fc60003f46070 */
[----:B------:R-:W-:Y:S01]  /*30d0*/  @!P3 LOP3.LUT R0, R7, 0x7ff00000, RZ, 0xc0, !PT ;  /* 0x7ff000000700b812 */ /* 0x000fe200078ec0ff */
[----:B------:R-:W-:Y:S01]  /*30e0*/  @!P3 IMAD.MOV.U32 R32, RZ, RZ, RZ ;  /* 0x000000ffff20b224 */ /* 0x000fe200078e00ff */
[----:B------:R-:W0:Y:S02]  /*30f0*/  MUFU.RCP64H R35, R13 ;  /* 0x0000000d00237308 */ /* 0x000e240000001800 */
[----:B------:R-:W-:Y:S02]  /*3100*/  @!P3 ISETP.GE.U32.AND P4, PT, R3, R0, PT ;  /* 0x000000000300b20c */ /* 0x000fe40003f86070 */
[----:B------:R-:W-:Y:S02]  /*3110*/  @!P0 LOP3.LUT R5, R13, 0x7ff00000, RZ, 0xc0, !PT ;  /* 0x7ff000000d058812 */ /* 0x000fe400078ec0ff */
[----:B------:R-:W-:-:S04]  /*3120*/  @!P3 SEL R0, R2, 0x63400000, !P4 ;  /* 0x634000000200b807 */ /* 0x000fc80006000000 */
[----:B------:R-:W-:-:S04]  /*3130*/  @!P3 LOP3.LUT R0, R0, 0x80000000, R11, 0xf8, !PT ;  /* 0x800000000000b812 */ /* 0x000fc800078ef80b */
[----:B------:R-:W-:Y:S01]  /*3140*/  @!P3 LOP3.LUT R33, R0, 0x100000, RZ, 0xfc, !PT ;  /* 0x001000000021b812 */ /* 0x000fe200078efcff */
[----:B------:R-:W-:Y:S01]  /*3150*/  IMAD.MOV.U32 R0, RZ, RZ, R3 ;  /* 0x000000ffff007224 */ /* 0x000fe200078e0003 */
[----:B0-----:R-:W-:-:S08]  /*3160*/  DFMA R8, R34, -R12, 1 ;  /* 0x3ff000002208742b */ /* 0x001fd0000000080c */
[----:B------:R-:W-:-:S08]  /*3170*/  DFMA R8, R8, R8, R8 ;  /* 0x000000080808722b */ /* 0x000fd00000000008 */
[----:B------:R-:W-:Y:S01]  /*3180*/  DFMA R34, R34, R8, R34 ;  /* 0x000000082222722b */ /* 0x000fe20000000022 */
[----:B------:R-:W-:-:S04]  /*3190*/  SEL R8, R2, 0x63400000, !P2 ;  /* 0x6340000002087807 */ /* 0x000fc80005000000 */
[----:B------:R-:W-:-:S03]  /*31a0*/  LOP3.LUT R31, R8, 0x800fffff, R11, 0xf8, !PT ;  /* 0x800fffff081f7812 */ /* 0x000fc600078ef80b */
[----:B------:R-:W-:-:S03]  /*31b0*/  DFMA R8, R34, -R12, 1 ;  /* 0x3ff000002208742b */ /* 0x000fc6000000080c */
[----:B------:R-:W-:-:S05]  /*31c0*/  @!P3 DFMA R30, R30, 2, -R32 ;  /* 0x400000001e1eb82b */ /* 0x000fca0000000820 */
[----:B------:R-:W-:Y:S01]  /*31d0*/  DFMA R34, R34, R8, R34 ;  /* 0x000000082222722b */ /* 0x000fe20000000022 */
[----:B------:R-:W-:-:S04]  /*31e0*/  VIADD R9, R5, 0xffffffff ;  /* 0xffffffff05097836 */ /* 0x000fc80000000000 */
[----:B------:R-:W-:-:S03]  /*31f0*/  @!P3 LOP3.LUT R0, R31, 0x7ff00000, RZ, 0xc0, !PT ;  /* 0x7ff000001f00b812 */ /* 0x000fc600078ec0ff */
[----:B------:R-:W-:Y:S02]  /*3200*/  DMUL R32, R34, R30 ;  /* 0x0000001e22207228 */ /* 0x000fe40000000000 */
[----:B------:R-:W-:-:S05]  /*3210*/  VIADD R8, R0, 0xffffffff ;  /* 0xffffffff00087836 */ /* 0x000fca0000000000 */
[----:B------:R-:W-:Y:S01]  /*3220*/  ISETP.GT.U32.AND P0, PT, R8, 0x7feffffe, PT ;  /* 0x7feffffe0800780c */ /* 0x000fe20003f04070 */
[----:B------:R-:W-:-:S03]  /*3230*/  DFMA R36, R32, -R12, R30 ;  /* 0x8000000c2024722b */ /* 0x000fc6000000001e */
[----:B------:R-:W-:-:S05]  /*3240*/  ISETP.GT.U32.OR P0, PT, R9, 0x7feffffe, P0 ;  /* 0x7feffffe0900780c */ /* 0x000fca0000704470 */
[----:B------:R-:W-:-:S08]  /*3250*/  DFMA R8, R34, R36, R32 ;  /* 0x000000242208722b */ /* 0x000fd00000000020 */
[----:B------:R-:W-:Y:S05]  /*3260*/  @P0 BRA `(.L_x_50) ;  /* 0x00000000006c0947 */ /* 0x000fea0003800000 */
[----:B------:R-:W-:Y:S01]  /*3270*/  LOP3.LUT R0, R7, 0x7ff00000, RZ, 0xc0, !PT ;  /* 0x7ff0000007007812 */ /* 0x000fe200078ec0ff */
[----:B------:R-:W-:-:S03]  /*3280*/  IMAD.MOV.U32 R10, RZ, RZ, RZ ;  /* 0x000000ffff0a7224 */ /* 0x000fc600078e00ff */
[CC--:B------:R-:W-:Y:S02]  /*3290*/  VIADDMNMX R5, R3.reuse, -R0.reuse, 0xb9600000, !PT ;  /* 0xb960000003057446 */ /* 0x0c0fe40007800900 */
[----:B------:R-:W-:Y:S02]  /*32a0*/  ISETP.GE.U32.AND P0, PT, R3, R0, PT ;  /* 0x000000000300720c */ /* 0x000fe40003f06070 */
[----:B------:R-:W-:Y:S02]  /*32b0*/  VIMNMX R5, PT, PT, R5, 0x46a00000, PT ;  /* 0x46a0000005057848 */ /* 0x000fe40003fe0100 */
[----:B------:R-:W-:-:S05]  /*32c0*/  SEL R2, R2, 0x63400000, !P0 ;  /* 0x6340000002027807 */ /* 0x000fca0004000000 */
[----:B------:R-:W-:-:S04]  /*32d0*/  IMAD.IADD R2, R5, 0x1, -R2 ;  /* 0x0000000105027824 */ /* 0x000fc800078e0a02 */
[----:B------:R-:W-:-:S06]  /*32e0*/  VIADD R11, R2, 0x7fe00000 ;  /* 0x7fe00000020b7836 */ /* 0x000fcc0000000000 */
[----:B------:R-:W-:-:S10]  /*32f0*/  DMUL R32, R8, R10 ;  /* 0x0000000a08207228 */ /* 0x000fd40000000000 */
[----:B------:R-:W-:-:S13]  /*3300*/  FSETP.GTU.AND P0, PT, |R33|, 1.469367938527859385e-39, PT ;  /* 0x001000002100780b */ /* 0x000fda0003f0c200 */
[----:B------:R-:W-:Y:S05]  /*3310*/  @P0 BRA `(.L_x_51) ;  /* 0x0000000000940947 */ /* 0x000fea0003800000 */
[----:B------:R-:W-:-:S06]  /*3320*/  DFMA R12, R8, -R12, R30 ;  /* 0x8000000c080c722b */ /* 0x000fcc000000001e */
[----:B------:R-:W-:-:S04]  /*3330*/  IMAD.MOV.U32 R12, RZ, RZ, RZ ;  /* 0x000000ffff0c7224 */ /* 0x000fc800078e00ff */
[C---:B------:R-:W-:Y:S02]  /*3340*/  FSETP.NEU.AND P0, PT, R13.reuse, RZ, PT ;  /* 0x000000ff0d00720b */ /* 0x040fe40003f0d000 */
[----:B------:R-:W-:-:S04]  /*3350*/  LOP3.LUT R7, R13, 0x80000000, R7, 0x48, !PT ;  /* 0x800000000d077812 */ /* 0x000fc800078e4807 */
[----:B------:R-:W-:-:S07]  /*3360*/  LOP3.LUT R13, R7, R11, RZ, 0xfc, !PT ;  /* 0x0000000b070d7212 */ /* 0x000fce00078efcff */
[----:B------:R-:W-:Y:S05]  /*3370*/  @!P0 BRA `(.L_x_51) ;  /* 0x00000000007c8947 */ /* 0x000fea0003800000 */
[----:B------:R-:W-:Y:S01]  /*3380*/  IMAD.MOV R11, RZ, RZ, -R2 ;  /* 0x000000ffff0b7224 */ /* 0x000fe200078e0a02 */
[----:B------:R-:W-:Y:S01]  /*3390*/  IADD3 R3, PT, PT, -R2, -0x43300000, RZ ;  /* 0xbcd0000002037810 */ /* 0x000fe20007ffe1ff */
[----:B------:R-:W-:-:S06]  /*33a0*/  IMAD.MOV.U32 R10, RZ, RZ, RZ ;  /* 0x000000ffff0a7224 */ /* 0x000fcc00078e00ff */
[----:B------:R-:W-:Y:S02]  /*33b0*/  DFMA R10, R32, -R10, R8 ;  /* 0x8000000a200a722b */ /* 0x000fe40000000008 */
[----:B------:R-:W-:-:S08]  /*33c0*/  DMUL.RP R8, R8, R12 ;  /* 0x0000000c08087228 */ /* 0x000fd00000008000 */
[----:B------:R-:W-:Y:S02]  /*33d0*/  FSETP.NEU.AND P0, PT, |R11|, R3, PT ;  /* 0x000000030b00720b */ /* 0x000fe40003f0d200 */
[----:B------:R-:W-:Y:S02]  /*33e0*/  LOP3.LUT R7, R9, R7, RZ, 0x3c, !PT ;  /* 0x0000000709077212 */ /* 0x000fe400078e3cff */
[----:B------:R-:W-:Y:S02]  /*33f0*/  FSEL R32, R8, R32, !P0 ;  /* 0x0000002008207208 */ /* 0x000fe40004000000 */
[----:B------:R-:W-:Y:S01]  /*3400*/  FSEL R33, R7, R33, !P0 ;  /* 0x0000002107217208 */ /* 0x000fe20004000000 */
[----:B------:R-:W-:Y:S06]  /*3410*/  BRA `(.L_x_51) ;  /* 0x0000000000547947 */ /* 0x000fec0003800000 */
.L_x_50:
[----:B------:R-:W-:-:S14]  /*3420*/  DSETP.NAN.AND P0, PT, R10, R10, PT ;  /* 0x0000000a0a00722a */ /* 0x000fdc0003f08000 */
[----:B------:R-:W-:Y:S05]  /*3430*/  @P0 BRA `(.L_x_52) ;  /* 0x0000000000440947 */ /* 0x000fea0003800000 */
[----:B------:R-:W-:-:S14]  /*3440*/  DSETP.NAN.AND P0, PT, R6, R6, PT ;  /* 0x000000060600722a */ /* 0x000fdc0003f08000 */
[----:B------:R-:W-:Y:S05]  /*3450*/  @P0 BRA `(.L_x_53) ;  /* 0x0000000000300947 */ /* 0x000fea0003800000 */
[----:B------:R-:W-:Y:S01]  /*3460*/  ISETP.NE.AND P0, PT, R0, R5, PT ;  /* 0x000000050000720c */ /* 0x000fe20003f05270 */
[----:B------:R-:W-:Y:S02]  /*3470*/  IMAD.MOV.U32 R32, RZ, RZ, 0x0 ;  /* 0x00000000ff207424 */ /* 0x000fe400078e00ff */
[----:B------:R-:W-:-:S10]  /*3480*/  IMAD.MOV.U32 R33, RZ, RZ, -0x80000 ;  /* 0xfff80000ff217424 */ /* 0x000fd400078e00ff */
[----:B------:R-:W-:Y:S05]  /*3490*/  @!P0 BRA `(.L_x_51) ;  /* 0x0000000000348947 */ /* 0x000fea0003800000 */
[----:B------:R-:W-:Y:S02]  /*34a0*/  ISETP.NE.AND P0, PT, R0, 0x7ff00000, PT ;  /* 0x7ff000000000780c */ /* 0x000fe40003f05270 */
[----:B------:R-:W-:Y:S02]  /*34b0*/  LOP3.LUT R33, R11, 0x80000000, R7, 0x48, !PT ;  /* 0x800000000b217812 */ /* 0x000fe400078e4807 */
[----:B------:R-:W-:-:S13]  /*34c0*/  ISETP.EQ.OR P0, PT, R5, RZ, !P0 ;  /* 0x000000ff0500720c */ /* 0x000fda0004702670 */
[----:B------:R-:W-:Y:S01]  /*34d0*/  @P0 LOP3.LUT R0, R33, 0x7ff00000, RZ, 0xfc, !PT ;  /* 0x7ff0000021000812 */ /* 0x000fe200078efcff */
[----:B------:R-:W-:Y:S02]  /*34e0*/  @!P0 IMAD.MOV.U32 R32, RZ, RZ, RZ ;  /* 0x000000ffff208224 */ /* 0x000fe400078e00ff */
[----:B------:R-:W-:Y:S02]  /*34f0*/  @P0 IMAD.MOV.U32 R32, RZ, RZ, RZ ;  /* 0x000000ffff200224 */ /* 0x000fe400078e00ff */
[----:B------:R-:W-:Y:S01]  /*3500*/  @P0 IMAD.MOV.U32 R33, RZ, RZ, R0 ;  /* 0x000000ffff210224 */ /* 0x000fe200078e0000 */
[----:B------:R-:W-:Y:S06]  /*3510*/  BRA `(.L_x_51) ;  /* 0x0000000000147947 */ /* 0x000fec0003800000 */
.L_x_53:
[----:B------:R-:W-:Y:S01]  /*3520*/  LOP3.LUT R33, R7, 0x80000, RZ, 0xfc, !PT ;  /* 0x0008000007217812 */ /* 0x000fe200078efcff */
[----:B------:R-:W-:Y:S01]  /*3530*/  IMAD.MOV.U32 R32, RZ, RZ, R6 ;  /* 0x000000ffff207224 */ /* 0x000fe200078e0006 */
[----:B------:R-:W-:Y:S06]  /*3540*/  BRA `(.L_x_51) ;  /* 0x0000000000087947 */ /* 0x000fec0003800000 */
.L_x_52:
[----:B------:R-:W-:Y:S01]  /*3550*/  LOP3.LUT R33, R11, 0x80000, RZ, 0xfc, !PT ;  /* 0x000800000b217812 */ /* 0x000fe200078efcff */
[----:B------:R-:W-:-:S07]  /*3560*/  IMAD.MOV.U32 R32, RZ, RZ, R10 ;  /* 0x000000ffff207224 */ /* 0x000fce00078e000a */
.L_x_51:
[----:B------:R-:W-:Y:S05]  /*3570*/  BSYNC.RECONVERGENT B1 ;  /* 0x0000000000017941 */ /* 0x000fea0003800200 */
.L_x_49:
[----:B------:R-:W-:Y:S02]  /*3580*/  IMAD.MOV.U32 R5, RZ, RZ, 0x0 ;  /* 0x00000000ff057424 */ /* 0x000fe400078e00ff */
[----:B------:R-:W-:Y:S02]  /*3590*/  IMAD.MOV.U32 R2, RZ, RZ, R32 ;  /* 0x000000ffff027224 */ /* 0x000fe400078e0020 */
[----:B------:R-:W-:Y:S01]  /*35a0*/  IMAD.MOV.U32 R3, RZ, RZ, R33 ;  /* 0x000000ffff037224 */ /* 0x000fe200078e0021 */
[----:B------:R-:W-:Y:S06]  /*35b0*/  RET.REL.NODEC R4 `(_Z5azuisPd) ;  /* 0xffffffc804907950 */ /* 0x000fec0003c3ffff */
        .type           $_Z5azuisPd$__internal_accurate_pow,@function
        .size           $_Z5azuisPd$__internal_accurate_pow,($_Z5azuisPd$__internal_trig_reduction_slowpathd - $_Z5azuisPd$__internal_accurate_pow)
$_Z5azuisPd$__internal_accurate_pow:
[----:B------:R-:W-:Y:S01]  /*35c0*/  ISETP.GT.U32.AND P0, PT, R3, 0xfffff, PT ;  /* 0x000fffff0300780c */ /* 0x000fe20003f04070 */
[----:B------:R-:W-:Y:S01]  /*35d0*/  IMAD.MOV.U32 R4, RZ, RZ, R3 ;  /* 0x000000ffff047224 */ /* 0x000fe200078e0003 */
[----:B------:R-:W-:Y:S01]  /*35e0*/  UMOV UR6, 0x7d2cafe2 ;  /* 0x7d2cafe200067882 */ /* 0x000fe20000000000 */
[----:B------:R-:W-:Y:S01]  /*35f0*/  IMAD.MOV.U32 R8, RZ, RZ, RZ ;  /* 0x000000ffff087224 */ /* 0x000fe200078e00ff */
[----:B------:R-:W-:Y:S01]  /*3600*/  UMOV UR7, 0x3eb0f5ff ;  /* 0x3eb0f5ff00077882 */ /* 0x000fe20000000000 */
[----:B------:R-:W-:Y:S01]  /*3610*/  UMOV UR10, 0x3b39803f ;  /* 0x3b39803f000a7882 */ /* 0x000fe20000000000 */
[----:B------:R-:W-:-:S07]  /*3620*/  UMOV UR11, 0x3c7abc9e ;  /* 0x3c7abc9e000b7882 */ /* 0x000fce0000000000 */
[----:B------:R-:W-:Y:S01]  /*3630*/  @!P0 DMUL R6, R2, 1.80143985094819840000e+16 ;  /* 0x4350000002068828 */ /* 0x000fe20000000000 */
[----:B------:R-:W-:-:S09]  /*3640*/  SHF.R.U32.HI R3, RZ, 0x14, R3 ;  /* 0x00000014ff037819 */ /* 0x000fd20000011603 */
[----:B------:R-:W-:Y:S01]  /*3650*/  @!P0 IMAD.MOV.U32 R4, RZ, RZ, R7 ;  /* 0x000000ffff048224 */ /* 0x000fe200078e0007 */
[----:B------:R-:W-:Y:S01]  /*3660*/  @!P0 LEA.HI R3, R7, 0xffffffca, RZ, 0xc ;  /* 0xffffffca07038811 */ /* 0x000fe200078f60ff */
[----:B------:R-:W-:-:S03]  /*3670*/  @!P0 IMAD.MOV.U32 R2, RZ, RZ, R6 ;  /* 0x000000ffff028224 */ /* 0x000fc600078e0006 */
[----:B------:R-:W-:Y:S01]  /*3680*/  LOP3.LUT R9, R4, 0x800fffff, RZ, 0xc0, !PT ;  /* 0x800fffff04097812 */ /* 0x000fe200078ec0ff */
[----:B------:R-:W-:Y:S02]  /*3690*/  IMAD.MOV.U32 R34, RZ, RZ, R2 ;  /* 0x000000ffff227224 */ /* 0x000fe400078e0002 */
[----:B------:R-:W-:Y:S01]  /*36a0*/  IMAD.U32 R4, RZ, RZ, UR4 ;  /* 0x00000004ff047e24 */ /* 0x000fe2000f8e00ff */
[----:B------:R-:W-:-:S04]  /*36b0*/  LOP3.LUT R9, R9, 0x3ff00000, RZ, 0xfc, !PT ;  /* 0x3ff0000009097812 */ /* 0x000fc800078efcff */
[----:B------:R-:W-:Y:S01]  /*36c0*/  ISETP.GE.U32.AND P1, PT, R9, 0x3ff6a09f, PT ;  /* 0x3ff6a09f0900780c */ /* 0x000fe20003f26070 */
[----:B------:R-:W-:-:S12]  /*36d0*/  IMAD.MOV.U32 R35, RZ, RZ, R9 ;  /* 0x000000ffff237224 */ /* 0x000fd800078e0009 */
[----:B------:R-:W-:-:S04]  /*36e0*/  @P1 VIADD R2, R35, 0xfff00000 ;  /* 0xfff0000023021836 */ /* 0x000fc80000000000 */
[----:B------:R-:W-:Y:S02]  /*36f0*/  @P1 IMAD.MOV.U32 R35, RZ, RZ, R2 ;  /* 0x000000ffff231224 */ /* 0x000fe400078e0002 */
[C---:B------:R-:W-:Y:S02]  /*3700*/  VIADD R2, R3.reuse, 0xfffffc01 ;  /* 0xfffffc0103027836 */ /* 0x040fe40000000000 */
[----:B------:R-:W-:Y:S02]  /*3710*/  @P1 VIADD R2, R3, 0xfffffc02 ;  /* 0xfffffc0203021836 */ /* 0x000fe40000000000 */
[C---:B------:R-:W-:Y:S01]  /*3720*/  DADD R12, R34.reuse, 1 ;  /* 0x3ff00000220c7429 */ /* 0x040fe20000000000 */
[----:B------:R-:W-:Y:S01]  /*3730*/  IMAD.MOV.U32 R3, RZ, RZ, 0x43300000 ;  /* 0x43300000ff037424 */ /* 0x000fe200078e00ff */
[----:B------:R-:W-:Y:S01]  /*3740*/  DADD R34, R34, -1 ;  /* 0xbff0000022227429 */ /* 0x000fe20000000000 */
[----:B------:R-:W-:-:S03]  /*3750*/  LOP3.LUT R2, R2, 0x80000000, RZ, 0x3c, !PT ;  /* 0x8000000002027812 */ /* 0x000fc600078e3cff */
[----:B------:R-:W0:Y:S02]  /*3760*/  MUFU.RCP64H R9, R13 ;  /* 0x0000000d00097308 */ /* 0x000e240000001800 */
[----:B0-----:R-:W-:-:S08]  /*3770*/  DFMA R32, -R12, R8, 1 ;  /* 0x3ff000000c20742b */ /* 0x001fd00000000108 */
[----:B------:R-:W-:-:S08]  /*3780*/  DFMA R32, R32, R32, R32 ;  /* 0x000000202020722b */ /* 0x000fd00000000020 */
[----:B------:R-:W-:Y:S01]  /*3790*/  DFMA R32, R8, R32, R8 ;  /* 0x000000200820722b */ /* 0x000fe20000000008 */
[----:B------:R-:W-:Y:S02]  /*37a0*/  IMAD.MOV.U32 R8, RZ, RZ, 0x41ad3b5a ;  /* 0x41ad3b5aff087424 */ /* 0x000fe400078e00ff */
[----:B------:R-:W-:-:S05]  /*37b0*/  IMAD.MOV.U32 R9, RZ, RZ, 0x3ed0f5d2 ;  /* 0x3ed0f5d2ff097424 */ /* 0x000fca00078e00ff */
[----:B------:R-:W-:-:S08]  /*37c0*/  DMUL R40, R34, R32 ;  /* 0x0000002022287228 */ /* 0x000fd00000000000 */
[----:B------:R-:W-:-:S08]  /*37d0*/  DFMA R40, R34, R32, R40 ;  /* 0x000000202228722b */ /* 0x000fd00000000028 */
[----:B------:R-:W-:-:S08]  /*37e0*/  DMUL R30, R40, R40 ;  /* 0x00000028281e7228 */ /* 0x000fd00000000000 */
[----:B------:R-:W-:Y:S01]  /*37f0*/  DFMA R8, R30, UR6, R8 ;  /* 0x000000061e087c2b */ /* 0x000fe20008000008 */
[----:B------:R-:W-:Y:S01]  /*3800*/  UMOV UR6, 0x75488a3f ;  /* 0x75488a3f00067882 */ /* 0x000fe20000000000 */
[----:B------:R-:W-:-:S06]  /*3810*/  UMOV UR7, 0x3ef3b20a ;  /* 0x3ef3b20a00077882 */ /* 0x000fcc0000000000 */
[----:B------:R-:W-:Y:S01]  /*3820*/  DFMA R12, R30, R8, UR6 ;  /* 0x000000061e0c7e2b */ /* 0x000fe20008000008 */
[----:B------:R-:W-:Y:S01]  /*3830*/  UMOV UR6, 0xe4faecd5 ;  /* 0xe4faecd500067882 */ /* 0x000fe20000000000 */
[----:B------:R-:W-:Y:S01]  /*3840*/  UMOV UR7, 0x3f1745cd ;  /* 0x3f1745cd00077882 */ /* 0x000fe20000000000 */
[----:B------:R-:W-:-:S05]  /*3850*/  DADD R8, R34, -R40 ;  /* 0x0000000022087229 */ /* 0x000fca0000000828 */
[----:B------:R-:W-:Y:S01]  /*3860*/  DFMA R12, R30, R12, UR6 ;  /* 0x000000061e0c7e2b */ /* 0x000fe2000800000c */
[----:B------:R-:W-:Y:S01]  /*3870*/  UMOV UR6, 0x258a578b ;  /* 0x258a578b00067882 */ /* 0x000fe20000000000 */
[----:B------:R-:W-:Y:S01]  /*3880*/  UMOV UR7, 0x3f3c71c7 ;  /* 0x3f3c71c700077882 */ /* 0x000fe20000000000 */
[----:B------:R-:W-:-:S05]  /*3890*/  DADD R8, R8, R8 ;  /* 0x0000000008087229 */ /* 0x000fca0000000008 */
[----:B------:R-:W-:Y:S01]  /*38a0*/  DFMA R12, R30, R12, UR6 ;  /* 0x000000061e0c7e2b */ /* 0x000fe2000800000c */
[----:B------:R-:W-:Y:S01]  /*38b0*/  UMOV UR6, 0x9242b910 ;  /* 0x9242b91000067882 */ /* 0x000fe20000000000 */
[----:B------:R-:W-:Y:S01]  /*38c0*/  UMOV UR7, 0x3f624924 ;  /* 0x3f62492400077882 */ /* 0x000fe20000000000 */
[-C--:B------:R-:W-:Y:S02]  /*38d0*/  DFMA R8, R34, -R40.reuse, R8 ;  /* 0x800000282208722b */ /* 0x080fe40000000008 */
[----:B------:R-:W-:-:S03]  /*38e0*/  DMUL R34, R40, R40 ;  /* 0x0000002828227228 */ /* 0x000fc60000000000 */
[----:B------:R-:W-:Y:S01]  /*38f0*/  DFMA R12, R30, R12, UR6 ;  /* 0x000000061e0c7e2b */ /* 0x000fe2000800000c */
[----:B------:R-:W-:Y:S01]  /*3900*/  UMOV UR6, 0x99999dfb ;  /* 0x99999dfb00067882 */ /* 0x000fe20000000000 */
[----:B------:R-:W-:Y:S01]  /*3910*/  UMOV UR7, 0x3f899999 ;  /* 0x3f89999900077882 */ /* 0x000fe20000000000 */
[----:B------:R-:W-:-:S05]  /*3920*/  DMUL R8, R32, R8 ;  /* 0x0000000820087228 */ /* 0x000fca0000000000 */
[----:B------:R-:W-:Y:S01]  /*3930*/  DFMA R12, R30, R12, UR6 ;  /* 0x000000061e0c7e2b */ /* 0x000fe2000800000c */
[----:B------:R-:W-:Y:S01]  /*3940*/  UMOV UR6, 0x55555555 ;  /* 0x5555555500067882 */ /* 0x000fe20000000000 */
[----:B------:R-:W-:-:S03]  /*3950*/  UMOV UR7, 0x3fb55555 ;  /* 0x3fb5555500077882 */ /* 0x000fc60000000000 */
[----:B------:R-:W-:Y:S02]  /*3960*/  VIADD R33, R9, 0x100000 ;  /* 0x0010000009217836 */ /* 0x000fe40000000000 */
[----:B------:R-:W-:Y:S01]  /*3970*/  IMAD.MOV.U32 R32, RZ, RZ, R8 ;  /* 0x000000ffff207224 */ /* 0x000fe200078e0008 */
[----:B------:R-:W-:-:S08]  /*3980*/  DFMA R38, R30, R12, UR6 ;  /* 0x000000061e267e2b */ /* 0x000fd0000800000c */
[----:B------:R-:W-:Y:S01]  /*3990*/  DADD R36, -R38, UR6 ;  /* 0x0000000626247e29 */ /* 0x000fe20008000100 */
[----:B------:R-:W-:Y:S01]  /*39a0*/  UMOV UR6, 0xb9e7b0 ;  /* 0x00b9e7b000067882 */ /* 0x000fe20000000000 */
[----:B------:R-:W-:-:S06]  /*39b0*/  UMOV UR7, 0x3c46a4cb ;  /* 0x3c46a4cb00077882 */ /* 0x000fcc0000000000 */
[----:B------:R-:W-:Y:S02]  /*39c0*/  DFMA R36, R30, R12, R36 ;  /* 0x0000000c1e24722b */ /* 0x000fe40000000024 */
[C---:B------:R-:W-:Y:S02]  /*39d0*/  DFMA R12, R40.reuse, R40, -R34 ;  /* 0x00000028280c722b */ /* 0x040fe40000000822 */
[----:B------:R-:W-:-:S04]  /*39e0*/  DMUL R30, R40, R34 ;  /* 0x00000022281e7228 */ /* 0x000fc80000000000 */
[----:B------:R-:W-:Y:S01]  /*39f0*/  DADD R36, R36, -UR6 ;  /* 0x8000000624247e29 */ /* 0x000fe20008000000 */
[----:B------:R-:W-:Y:S01]  /*3a00*/  UMOV UR6, 0x80000000 ;  /* 0x8000000000067882 */ /* 0x000fe20000000000 */
[C---:B------:R-:W-:Y:S01]  /*3a10*/  DFMA R32, R40.reuse, R32, R12 ;  /* 0x000000202820722b */ /* 0x040fe2000000000c */
[----:B------:R-:W-:Y:S01]  /*3a20*/  UMOV UR7, 0x43300000 ;  /* 0x4330000000077882 */ /* 0x000fe20000000000 */
[----:B------:R-:W-:Y:S02]  /*3a30*/  DFMA R12, R40, R34, -R30 ;  /* 0x00000022280c722b */ /* 0x000fe4000000081e */
[----:B------:R-:W-:Y:S01]  /*3a40*/  DADD R2, R2, -UR6 ;  /* 0x8000000602027e29 */ /* 0x000fe20008000000 */
[----:B------:R-:W-:Y:S01]  /*3a50*/  UMOV UR6, 0xfefa39ef ;  /* 0xfefa39ef00067882 */ /* 0x000fe20000000000 */
[----:B------:R-:W-:-:S04]  /*3a60*/  UMOV UR7, 0x3fe62e42 ;  /* 0x3fe62e4200077882 */ /* 0x000fc80000000000 */
[----:B------:R-:W-:Y:S02]  /*3a70*/  DFMA R12, R8, R34, R12 ;  /* 0x00000022080c722b */ /* 0x000fe4000000000c */
[----:B------:R-:W-:-:S06]  /*3a80*/  DADD R34, R38, R36 ;  /* 0x0000000026227229 */ /* 0x000fcc0000000024 */
[----:B------:R-:W-:Y:S02]  /*3a90*/  DFMA R12, R40, R32, R12 ;  /* 0x00000020280c722b */ /* 0x000fe4000000000c */
[----:B------:R-:W-:Y:S02]  /*3aa0*/  DADD R38, R38, -R34 ;  /* 0x0000000026267229 */ /* 0x000fe40000000822 */
[----:B------:R-:W-:-:S06]  /*3ab0*/  DMUL R32, R34, R30 ;  /* 0x0000001e22207228 */ /* 0x000fcc0000000000 */
[----:B------:R-:W-:Y:S02]  /*3ac0*/  DADD R38, R36, R38 ;  /* 0x0000000024267229 */ /* 0x000fe40000000026 */
[----:B------:R-:W-:-:S08]  /*3ad0*/  DFMA R36, R34, R30, -R32 ;  /* 0x0000001e2224722b */ /* 0x000fd00000000820 */
[----:B------:R-:W-:-:S08]  /*3ae0*/  DFMA R12, R34, R12, R36 ;  /* 0x0000000c220c722b */ /* 0x000fd00000000024 */
[----:B------:R-:W-:-:S08]  /*3af0*/  DFMA R38, R38, R30, R12 ;  /* 0x0000001e2626722b */ /* 0x000fd0000000000c */
[----:B------:R-:W-:-:S08]  /*3b00*/  DADD R30, R32, R38 ;  /* 0x00000000201e7229 */ /* 0x000fd00000000026 */
[--C-:B------:R-:W-:Y:S02]  /*3b10*/  DADD R12, R40, R30.reuse ;  /* 0x00000000280c7229 */ /* 0x100fe4000000001e */
[----:B------:R-:W-:-:S06]  /*3b20*/  DADD R32, R32, -R30 ;  /* 0x0000000020207229 */ /* 0x000fcc000000081e */
[----:B------:R-:W-:Y:S02]  /*3b30*/  DADD R40, R40, -R12 ;  /* 0x0000000028287229 */ /* 0x000fe4000000080c */
[----:B------:R-:W-:-:S06]  /*3b40*/  DADD R32, R38, R32 ;  /* 0x0000000026207229 */ /* 0x000fcc0000000020 */
[----:B------:R-:W-:-:S08]  /*3b50*/  DADD R40, R30, R40 ;  /* 0x000000001e287229 */ /* 0x000fd00000000028 */
[----:B------:R-:W-:-:S08]  /*3b60*/  DADD R32, R32, R40 ;  /* 0x0000000020207229 */ /* 0x000fd00000000028 */
[----:B------:R-:W-:-:S08]  /*3b70*/  DADD R8, R8, R32 ;  /* 0x0000000008087229 */ /* 0x000fd00000000020 */
[----:B------:R-:W-:-:S08]  /*3b80*/  DADD R30, R12, R8 ;  /* 0x000000000c1e7229 */ /* 0x000fd00000000008 */
[--C-:B------:R-:W-:Y:S02]  /*3b90*/  DFMA R6, R2, UR6, R30.reuse ;  /* 0x0000000602067c2b */ /* 0x100fe4000800001e */
[----:B------:R-:W-:-:S06]  /*3ba0*/  DADD R32, R12, -R30 ;  /* 0x000000000c207229 */ /* 0x000fcc000000081e */
[----:B------:R-:W-:Y:S02]  /*3bb0*/  DFMA R12, R2, -UR6, R6 ;  /* 0x80000006020c7c2b */ /* 0x000fe40008000006 */
[----:B------:R-:W-:-:S06]  /*3bc0*/  DADD R32, R8, R32 ;  /* 0x0000000008207229 */ /* 0x000fcc0000000020 */
[----:B------:R-:W-:-:S08]  /*3bd0*/  DADD R8, -R30, R12 ;  /* 0x000000001e087229 */ /* 0x000fd0000000010c */
[----:B------:R-:W-:-:S08]  /*3be0*/  DADD R8, R32, -R8 ;  /* 0x0000000020087229 */ /* 0x000fd00000000808 */
[----:B------:R-:W-:Y:S01]  /*3bf0*/  DFMA R8, R2, UR10, R8 ;  /* 0x0000000a02087c2b */ /* 0x000fe20008000008 */
[C---:B------:R-:W-:Y:S01]  /*3c00*/  IMAD.SHL.U32 R2, R5.reuse, 0x2, RZ ;  /* 0x0000000205027824 */ /* 0x040fe200078e00ff */
[----:B------:R-:W-:-:S04]  /*3c10*/  LOP3.LUT R3, R5, 0xff0fffff, RZ, 0xc0, !PT ;  /* 0xff0fffff05037812 */ /* 0x000fc800078ec0ff */
[----:B------:R-:W-:Y:S02]  /*3c20*/  ISETP.GT.U32.AND P0, PT, R2, -0x2000001, PT ;  /* 0xfdffffff0200780c */ /* 0x000fe40003f04070 */
[----:B------:R-:W-:Y:S02]  /*3c30*/  DADD R12, R6, R8 ;  /* 0x00000000060c7229 */ /* 0x000fe40000000008 */
[----:B------:R-:W-:-:S06]  /*3c40*/  SEL R5, R3, R5, P0 ;  /* 0x0000000503057207 */ /* 0x000fcc0000000000 */
[----:B------:R-:W-:Y:S02]  /*3c50*/  DADD R6, R6, -R12 ;  /* 0x0000000006067229 */ /* 0x000fe4000000080c */
[----:B------:R-:W-:-:S06]  /*3c60*/  DMUL R2, R12, R4 ;  /* 0x000000040c027228 */ /* 0x000fcc0000000000 */
[----:B------:R-:W-:Y:S02]  /*3c70*/  DADD R6, R8, R6 ;  /* 0x0000000008067229 */ /* 0x000fe40000000006 */
[----:B------:R-:W-:-:S08]  /*3c80*/  DFMA R12, R12, R4, -R2 ;  /* 0x000000040c0c722b */ /* 0x000fd00000000802 */
[----:B------:R-:W-:Y:S01]  /*3c90*/  DFMA R6, R6, R4, R12 ;  /* 0x000000040606722b */ /* 0x000fe2000000000c */
[----:B------:R-:W-:Y:S02]  /*3ca0*/  IMAD.MOV.U32 R12, RZ, RZ, 0x652b82fe ;  /* 0x652b82feff0c7424 */ /* 0x000fe400078e00ff */
[----:B------:R-:W-:-:S05]  /*3cb0*/  IMAD.MOV.U32 R13, RZ, RZ, 0x3ff71547 ;  /* 0x3ff71547ff0d7424 */ /* 0x000fca00078e00ff */
[----:B------:R-:W-:-:S08]  /*3cc0*/  DADD R30, R2, R6 ;  /* 0x00000000021e7229 */ /* 0x000fd00000000006 */
[----:B------:R-:W-:Y:S02]  /*3cd0*/  DFMA R12, R30, R12, 6.75539944105574400000e+15 ;  /* 0x433800001e0c742b */ /* 0x000fe4000000000c */
[----:B------:R-:W-:Y:S01]  /*3ce0*/  FSETP.GEU.AND P0, PT, |R31|, 4.1917929649353027344, PT ;  /* 0x4086232b1f00780b */ /* 0x000fe20003f0e200 */
[----:B------:R-:W-:-:S05]  /*3cf0*/  DADD R2, R2, -R30 ;  /* 0x0000000002027229 */ /* 0x000fca000000081e */
[----:B------:R-:W-:-:S03]  /*3d00*/  DADD R4, R12, -6.75539944105574400000e+15 ;  /* 0xc33800000c047429 */ /* 0x000fc60000000000 */
[----:B------:R-:W-:-:S05]  /*3d10*/  DADD R6, R6, R2 ;  /* 0x0000000006067229 */ /* 0x000fca0000000002 */
[----:B------:R-:W-:Y:S01]  /*3d20*/  DFMA R8, R4, -UR6, R30 ;  /* 0x8000000604087c2b */ /* 0x000fe2000800001e */
[----:B------:R-:W-:Y:S01]  /*3d30*/  UMOV UR6, 0x3b39803f ;  /* 0x3b39803f00067882 */ /* 0x000fe20000000000 */
[----:B------:R-:W-:-:S06]  /*3d40*/  UMOV UR7, 0x3c7abc9e ;  /* 0x3c7abc9e00077882 */ /* 0x000fcc0000000000 */
[----:B------:R-:W-:Y:S01]  /*3d50*/  DFMA R8, R4, -UR6, R8 ;  /* 0x8000000604087c2b */ /* 0x000fe20008000008 */
[----:B------:R-:W-:Y:S01]  /*3d60*/  UMOV UR6, 0x69ce2bdf ;  /* 0x69ce2bdf00067882 */ /* 0x000fe20000000000 */
[----:B------:R-:W-:Y:S01]  /*3d70*/  IMAD.MOV.U32 R4, RZ, RZ, -0x35dec16 ;  /* 0xfca213eaff047424 */ /* 0x000fe200078e00ff */
[----:B------:R-:W-:Y:S01]  /*3d80*/  UMOV UR7, 0x3e5ade15 ;  /* 0x3e5ade1500077882 */ /* 0x000fe20000000000 */
[----:B------:R-:W-:-:S06]  /*3d90*/  IMAD.MOV.U32 R5, RZ, RZ, 0x3e928af3 ;  /* 0x3e928af3ff057424 */ /* 0x000fcc00078e00ff */
[----:B------:R-:W-:Y:S01]  /*3da0*/  DFMA R4, R8, UR6, R4 ;  /* 0x0000000608047c2b */ /* 0x000fe20008000004 */
[----:B------:R-:W-:Y:S01]  /*3db0*/  UMOV UR6, 0x62401315 ;  /* 0x6240131500067882 */ /* 0x000fe20000000000 */
[----:B------:R-:W-:-:S06]  /*3dc0*/  UMOV UR7, 0x3ec71dee ;  /* 0x3ec71dee00077882 */ /* 0x000fcc0000000000 */
[----:B------:R-:W-:Y:S01]  /*3dd0*/  DFMA R4, R8, R4, UR6 ;  /* 0x0000000608047e2b */ /* 0x000fe20008000004 */
        /* <DEDUP_REMOVED lines=20> */
[----:B------:R-:W-:-:S08]  /*3f20*/  DFMA R4, R8, R4, UR6 ;  /* 0x0000000608047e2b */ /* 0x000fd00008000004 */
[----:B------:R-:W-:-:S08]  /*3f30*/  DFMA R4, R8, R4, 1 ;  /* 0x3ff000000804742b */ /* 0x000fd00000000004 */
[----:B------:R-:W-:-:S10]  /*3f40*/  DFMA R4, R8, R4, 1 ;  /* 0x3ff000000804742b */ /* 0x000fd40000000004 */
[----:B------:R-:W-:Y:S02]  /*3f50*/  IMAD R9, R12, 0x100000, R5 ;  /* 0x001000000c097824 */ /* 0x000fe400078e0205 */
[----:B------:R-:W-:Y:S01]  /*3f60*/  IMAD.MOV.U32 R8, RZ, RZ, R4 ;  /* 0x000000ffff087224 */ /* 0x000fe200078e0004 */
[----:B------:R-:W-:Y:S06]  /*3f70*/  @!P0 BRA `(.L_x_54) ;  /* 0x0000000000308947 */ /* 0x000fec0003800000 */
[----:B------:R-:W-:Y:S01]  /*3f80*/  FSETP.GEU.AND P1, PT, |R31|, 4.2275390625, PT ;  /* 0x408748001f00780b */ /* 0x000fe20003f2e200 */
[C---:B------:R-:W-:Y:S02]  /*3f90*/  DADD R8, R30.reuse, +INF ;  /* 0x7ff000001e087429 */ /* 0x040fe40000000000 */
[----:B------:R-:W-:-:S08]  /*3fa0*/  DSETP.GEU.AND P0, PT, R30, RZ, PT ;  /* 0x000000ff1e00722a */ /* 0x000fd00003f0e000 */
[----:B------:R-:W-:Y:S02]  /*3fb0*/  FSEL R8, R8, RZ, P0 ;  /* 0x000000ff08087208 */ /* 0x000fe40000000000 */
[----:B------:R-:W-:Y:S02]  /*3fc0*/  @!P1 LEA.HI R2, R12, R12, RZ, 0x1 ;  /* 0x0000000c0c029211 */ /* 0x000fe400078f08ff */
[----:B------:R-:W-:Y:S02]  /*3fd0*/  FSEL R9, R9, RZ, P0 ;  /* 0x000000ff09097208 */ /* 0x000fe40000000000 */
[----:B------:R-:W-:-:S05]  /*3fe0*/  @!P1 SHF.R.S32.HI R2, RZ, 0x1, R2 ;  /* 0x00000001ff029819 */ /* 0x000fca0000011402 */
[----:B------:R-:W-:Y:S02]  /*3ff0*/  @!P1 IMAD.IADD R3, R12, 0x1, -R2 ;  /* 0x000000010c039824 */ /* 0x000fe400078e0a02 */
[----:B------:R-:W-:Y:S02]  /*4000*/  @!P1 IMAD R5, R2, 0x100000, R5 ;  /* 0x0010000002059824 */ /* 0x000fe400078e0205 */
[----:B------:R-:W-:Y:S01]  /*4010*/  @!P1 IMAD.MOV.U32 R2, RZ, RZ, RZ ;  /* 0x000000ffff029224 */ /* 0x000fe200078e00ff */
[----:B------:R-:W-:-:S06]  /*4020*/  @!P1 LEA R3, R3, 0x3ff00000, 0x14 ;  /* 0x3ff0000003039811 */ /* 0x000fcc00078ea0ff */
[----:B------:R-:W-:-:S11]  /*4030*/  @!P1 DMUL R8, R4, R2 ;  /* 0x0000000204089228 */ /* 0x000fd60000000000 */
.L_x_54:
[----:B------:R-:W-:Y:S01]  /*4040*/  DFMA R6, R6, R8, R8 ;  /* 0x000000080606722b */ /* 0x000fe20000000008 */
[----:B------:R-:W-:Y:S01]  /*4050*/  IMAD.MOV.U32 R4, RZ, RZ, R0 ;  /* 0x000000ffff047224 */ /* 0x000fe200078e0000 */
[----:B------:R-:W-:Y:S01]  /*4060*/  DSETP.NEU.AND P0, PT, |R8|, +INF , PT ;  /* 0x7ff000000800742a */ /* 0x000fe20003f0d200 */
[----:B------:R-:W-:-:S07]  /*4070*/  IMAD.MOV.U32 R5, RZ, RZ, 0x0 ;  /* 0x00000000ff057424 */ /* 0x000fce00078e00ff */
[----:B------:R-:W-:Y:S02]  /*4080*/  FSEL R2, R8, R6, !P0 ;  /* 0x0000000608027208 */ /* 0x000fe40004000000 */
[----:B------:R-:W-:Y:S01]  /*4090*/  FSEL R3, R9, R7, !P0 ;  /* 0x0000000709037208 */ /* 0x000fe20004000000 */
[----:B------:R-:W-:Y:S06]  /*40a0*/  RET.REL.NODEC R4 `(_Z5azuisPd) ;  /* 0xffffffbc04d47950 */ /* 0x000fec0003c3ffff */
        .type           $_Z5azuisPd$__internal_trig_reduction_slowpathd,@function
        .size           $_Z5azuisPd$__internal_trig_reduction_slowpathd,(.L_x_128 - $_Z5azuisPd$__internal_trig_reduction_slowpathd)
$_Z5azuisPd$__internal_trig_reduction_slowpathd:
[----:B------:R-:W-:Y:S01]  /*40b0*/  SHF.R.U32.HI R33, RZ, 0x14, R31 ;  /* 0x00000014ff217819 */ /* 0x000fe2000001161f */
[----:B------:R-:W-:-:S03]  /*40c0*/  IMAD.MOV.U32 R4, RZ, RZ, RZ ;  /* 0x000000ffff047224 */ /* 0x000fc600078e00ff */
[----:B------:R-:W-:-:S04]  /*40d0*/  LOP3.LUT R0, R33, 0x7ff, RZ, 0xc0, !PT ;  /* 0x000007ff21007812 */ /* 0x000fc800078ec0ff */
[----:B------:R-:W-:-:S13]  /*40e0*/  ISETP.NE.AND P0, PT, R0, 0x7ff, PT ;  /* 0x000007ff0000780c */ /* 0x000fda0003f05270 */
[----:B------:R-:W-:Y:S05]  /*40f0*/  @!P0 BRA `(.L_x_55) ;  /* 0x0000000800588947 */ /* 0x000fea0003800000 */
[----:B------:R-:W-:Y:S01]  /*4100*/  VIADD R2, R0, 0xfffffc00 ;  /* 0xfffffc0000027836 */ /* 0x000fe20000000000 */
[----:B------:R-:W-:Y:S01]  /*4110*/  BSSY.RECONVERGENT B1, `(.L_x_56) ;  /* 0x0000033000017945 */ /* 0x000fe20003800200 */
[----:B------:R-:W-:-:S03]  /*4120*/  CS2R R38, SRZ ;  /* 0x0000000000267805 */ /* 0x000fc6000001ff00 */
[----:B------:R-:W-:Y:S02]  /*4130*/  SHF.R.U32.HI R0, RZ, 0x6, R2 ;  /* 0x00000006ff007819 */ /* 0x000fe40000011602 */
[----:B------:R-:W-:Y:S02]  /*4140*/  ISETP.GE.U32.AND P0, PT, R2, 0x80, PT ;  /* 0x000000800200780c */ /* 0x000fe40003f06070 */
[C---:B------:R-:W-:Y:S02]  /*4150*/  IADD3 R5, PT, PT, -R0.reuse, 0x13, RZ ;  /* 0x0000001300057810 */ /* 0x040fe40007ffe1ff */
[----:B------:R-:W-:Y:S02]  /*4160*/  IADD3 R2, PT, PT, -R0, 0xf, RZ ;  /* 0x0000000f00027810 */ /* 0x000fe40007ffe1ff */
[----:B------:R-:W-:-:S04]  /*4170*/  SEL R5, R5, 0x12, P0 ;  /* 0x0000001205057807 */ /* 0x000fc80000000000 */
[----:B------:R-:W-:-:S13]  /*4180*/  ISETP.GE.AND P0, PT, R2, R5, PT ;  /* 0x000000050200720c */ /* 0x000fda0003f06270 */
[----:B------:R-:W-:Y:S05]  /*4190*/  @P0 BRA `(.L_x_57) ;  /* 0x0000000000a80947 */ /* 0x000fea0003800000 */
[----:B------:R-:W0:Y:S01]  /*41a0*/  LDC.64 R36, c[0x0][0x358] ;  /* 0x0000d600ff247b82 */ /* 0x000e220000000a00 */
[C---:B------:R-:W-:Y:S01]  /*41b0*/  SHF.L.U64.HI R4, R6.reuse, 0xb, R31 ;  /* 0x0000000b06047819 */ /* 0x040fe2000001021f */
[----:B------:R-:W-:Y:S01]  /*41c0*/  BSSY.RECONVERGENT B2, `(.L_x_58) ;  /* 0x0000022000027945 */ /* 0x000fe20003800200 */
[----:B------:R-:W-:Y:S01]  /*41d0*/  IMAD.SHL.U32 R3, R6, 0x800, RZ ;  /* 0x0000080006037824 */ /* 0x000fe200078e00ff */
[----:B------:R-:W-:Y:S01]  /*41e0*/  IADD3 R10, PT, PT, RZ, -R0, -R5 ;  /* 0x80000000ff0a7210 */ /* 0x000fe20007ffe805 */
[----:B------:R-:W-:Y:S01]  /*41f0*/  IMAD.MOV.U32 R9, RZ, RZ, RZ ;  /* 0x000000ffff097224 */ /* 0x000fe200078e00ff */
[----:B------:R-:W-:Y:S02]  /*4200*/  CS2R R38, SRZ ;  /* 0x0000000000267805 */ /* 0x000fe4000001ff00 */
[----:B------:R-:W-:-:S07]  /*4210*/  LOP3.LUT R4, R4, 0x80000000, RZ, 0xfc, !PT ;  /* 0x8000000004047812 */ /* 0x000fce00078efcff */
.L_x_59:
[----:B------:R-:W1:Y:S01]  /*4220*/  LDC.64 R6, c[0x4][RZ] ;  /* 0x01000000ff067b82 */ /* 0x000e620000000a00 */
[----:B0-----:R-:W-:Y:S02]  /*4230*/  R2UR UR6, R36 ;  /* 0x00000000240672ca */ /* 0x001fe400000e0000 */
[----:B------:R-:W-:Y:S01]  /*4240*/  R2UR UR7, R37 ;  /* 0x00000000250772ca */ /* 0x000fe200000e0000 */
[----:B-1----:R-:W-:-:S12]  /*4250*/  IMAD.WIDE R40, R2, 0x8, R6 ;  /* 0x0000000802287825 */ /* 0x002fd800078e0206 */
[----:B------:R-:W2:Y:S01]  /*4260*/  LDG.E.64.CONSTANT R40, desc[UR6][R40.64] ;  /* 0x0000000628287981 */ /* 0x000ea2000c1e9b00 */
[----:B------:R-:W-:Y:S02]  /*4270*/  VIADD R10, R10, 0x1 ;  /* 0x000000010a0a7836 */ /* 0x000fe40000000000 */
[C---:B------:R-:W-:Y:S02]  /*4280*/  IMAD R11, R9.reuse, 0x8, R1 ;  /* 0x00000008090b7824 */ /* 0x040fe400078e0201 */
[----:B------:R-:W-:Y:S02]  /*4290*/  VIADD R9, R9, 0x1 ;  /* 0x0000000109097836 */ /* 0x000fe40000000000 */
[----:B------:R-:W-:Y:S02]  /*42a0*/  VIADD R2, R2, 0x1 ;  /* 0x0000000102027836 */ /* 0x000fe40000000000 */
[----:B--2---:R-:W-:-:S04]  /*42b0*/  IMAD.WIDE.U32 R38, P2, R40, R3, R38 ;  /* 0x0000000328267225 */ /* 0x004fc80007840026 */
[-C--:B------:R-:W-:Y:S02]  /*42c0*/  IMAD R6, R40, R4.reuse, RZ ;  /* 0x0000000428067224 */ /* 0x080fe400078e02ff */
[C---:B------:R-:W-:Y:S02]  /*42d0*/  IMAD R5, R41.reuse, R3, RZ ;  /* 0x0000000329057224 */ /* 0x040fe400078e02ff */
[CC--:B------:R-:W-:Y:S01]  /*42e0*/  IMAD R8, R41.reuse, R4.reuse, RZ ;  /* 0x0000000429087224 */ /* 0x0c0fe200078e02ff */
[----:B------:R-:W-:Y:S01]  /*42f0*/  IADD3 R6, P0, PT, R6, R39, RZ ;  /* 0x0000002706067210 */ /* 0x000fe20007f1e0ff */
[----:B------:R-:W-:-:S03]  /*4300*/  IMAD.HI.U32 R7, R41, R4, RZ ;  /* 0x0000000429077227 */ /* 0x000fc600078e00ff */
[----:B------:R-:W-:Y:S01]  /*4310*/  IADD3 R39, P1, PT, R5, R6, RZ ;  /* 0x0000000605277210 */ /* 0x000fe20007f3e0ff */
[----:B------:R-:W-:-:S04]  /*4320*/  IMAD.HI.U32 R6, R40, R4, RZ ;  /* 0x0000000428067227 */ /* 0x000fc800078e00ff */
[----:B------:R-:W-:Y:S01]  /*4330*/  IMAD.HI.U32 R5, R41, R3, RZ ;  /* 0x0000000329057227 */ /* 0x000fe200078e00ff */
[----:B------:R0:W-:Y:S03]  /*4340*/  STL.64 [R11], R38 ;  /* 0x000000260b007387 */ /* 0x0001e60000100a00 */
[----:B------:R-:W-:-:S05]  /*4350*/  IMAD.X R6, RZ, RZ, R6, P2 ;  /* 0x000000ffff067224 */ /* 0x000fca00010e0606 */
[----:B------:R-:W-:-:S04]  /*4360*/  IADD3.X R5, P0, PT, R5, R6, RZ, P0, !PT ;  /* 0x0000000605057210 */ /* 0x000fc8000071e4ff */
[----:B------:R-:W-:Y:S01]  /*4370*/  IADD3.X R8, P1, PT, R8, R5, RZ, P1, !PT ;  /* 0x0000000508087210 */ /* 0x000fe20000f3e4ff */
[----:B------:R-:W-:Y:S01]  /*4380*/  IMAD.X R5, RZ, RZ, R7, P0 ;  /* 0x000000ffff057224 */ /* 0x000fe200000e0607 */
[----:B------:R-:W-:-:S03]  /*4390*/  ISETP.NE.AND P0, PT, R10, -0xf, PT ;  /* 0xfffffff10a00780c */ /* 0x000fc60003f05270 */
[----:B------:R-:W-:Y:S02]  /*43a0*/  IMAD.X R5, RZ, RZ, R5, P1 ;  /* 0x000000ffff057224 */ /* 0x000fe400008e0605 */
[----:B0-----:R-:W-:Y:S02]  /*43b0*/  IMAD.MOV.U32 R38, RZ, RZ, R8 ;  /* 0x000000ffff267224 */ /* 0x001fe400078e0008 */
[----:B------:R-:W-:-:S06]  /*43c0*/  IMAD.MOV.U32 R39, RZ, RZ, R5 ;  /* 0x000000ffff277224 */ /* 0x000fcc00078e0005 */
[----:B------:R-:W-:Y:S05]  /*43d0*/  @P0 BRA `(.L_x_59) ;  /* 0xfffffffc00900947 */ /* 0x000fea000383ffff */
[----:B------:R-:W-:Y:S05]  /*43e0*/  BSYNC.RECONVERGENT B2 ;  /* 0x0000000000027941 */ /* 0x000fea0003800200 */
.L_x_58:
[----:B------:R-:W-:-:S05]  /*43f0*/  LOP3.LUT R2, R33, 0x7ff, RZ, 0xc0, !PT ;  /* 0x000007ff21027812 */ /* 0x000fca00078ec0ff */
[----:B------:R-:W-:-:S05]  /*4400*/  VIADD R2, R2, 0xfffffc00 ;  /* 0xfffffc0002027836 */ /* 0x000fca0000000000 */
[----:B------:R-:W-:Y:S02]  /*4410*/  ISETP.GE.U32.AND P0, PT, R2, 0x80, PT ;  /* 0x000000800200780c */ /* 0x000fe40003f06070 */
[----:B------:R-:W-:-:S04]  /*4420*/  IADD3 R2, PT, PT, -R0, 0x13, RZ ;  /* 0x0000001300027810 */ /* 0x000fc80007ffe1ff */
[----:B------:R-:W-:-:S07]  /*4430*/  SEL R2, R2, 0x12, P0 ;  /* 0x0000001202027807 */ /* 0x000fce0000000000 */
.L_x_57:
[----:B------:R-:W-:Y:S05]  /*4440*/  BSYNC.RECONVERGENT B1 ;  /* 0x0000000000017941 */ /* 0x000fea0003800200 */
.L_x_56:
[----:B------:R-:W-:Y:S01]  /*4450*/  LOP3.LUT P0, R33, R33, 0x3f, RZ, 0xc0, !PT ;  /* 0x0000003f21217812 */ /* 0x000fe2000780c0ff */
[----:B------:R-:W-:-:S04]  /*4460*/  IMAD.IADD R0, R0, 0x1, R2 ;  /* 0x0000000100007824 */ /* 0x000fc800078e0202 */
[----:B------:R-:W-:-:S05]  /*4470*/  IMAD.U32 R10, R0, 0x8, R1 ;  /* 0x00000008000a7824 */ /* 0x000fca00078e0001 */
[----:B------:R0:W-:Y:S04]  /*4480*/  STL.64 [R10+-0x78], R38 ;  /* 0xffff88260a007387 */ /* 0x0001e80000100a00 */
[----:B------:R-:W2:Y:S04]  /*4490*/  @P0 LDL.64 R6, [R1+0x8] ;  /* 0x0000080001060983 */ /* 0x000ea80000100a00 */
[----:B------:R-:W3:Y:S04]  /*44a0*/  LDL.64 R2, [R1+0x10] ;  /* 0x0000100001027983 */ /* 0x000ee80000100a00 */
[----:B------:R-:W4:Y:S01]  /*44b0*/  LDL.64 R4, [R1+0x18] ;  /* 0x0000180001047983 */ /* 0x000f220000100a00 */
[----:B------:R-:W-:Y:S01]  /*44c0*/  @P0 LOP3.LUT R0, R33, 0x3f, RZ, 0x3c, !PT ;  /* 0x0000003f21000812 */ /* 0x000fe200078e3cff */
[----:B------:R-:W-:Y:S01]  /*44d0*/  BSSY.RECONVERGENT B1, `(.L_x_60) ;  /* 0x0000034000017945 */ /* 0x000fe20003800200 */
[----:B--2---:R-:W-:-:S02]  /*44e0*/  @P0 SHF.R.U64 R11, R6, 0x1, R7 ;  /* 0x00000001060b0819 */ /* 0x004fc40000001207 */
[----:B------:R-:W-:Y:S02]  /*44f0*/  @P0 SHF.R.U32.HI R13, RZ, 0x1, R7 ;  /* 0x00000001ff0d0819 */ /* 0x000fe40000011607 */
[--C-:B---3--:R-:W-:Y:S02]  /*4500*/  @P0 SHF.R.U32.HI R7, RZ, 0x1, R3.reuse ;  /* 0x00000001ff070819 */ /* 0x108fe40000011603 */
[C---:B------:R-:W-:Y:S02]  /*4510*/  @P0 SHF.R.U64 R6, R2.reuse, 0x1, R3 ;  /* 0x0000000102060819 */ /* 0x040fe40000001203 */
[CC--:B------:R-:W-:Y:S02]  /*4520*/  @P0 SHF.L.U32 R9, R2.reuse, R33.reuse, RZ ;  /* 0x0000002102090219 */ /* 0x0c0fe400000006ff */
[----:B0-----:R-:W-:Y:S02]  /*4530*/  @P0 SHF.R.U64 R10, R11, R0, R13 ;  /* 0x000000000b0a0219 */ /* 0x001fe4000000120d */
[----:B------:R-:W-:-:S02]  /*4540*/  @P0 SHF.L.U64.HI R8, R2, R33, R3 ;  /* 0x0000002102080219 */ /* 0x000fc40000010203 */
[-C--:B------:R-:W-:Y:S02]  /*4550*/  @P0 SHF.R.U32.HI R13, RZ, R0.reuse, R13 ;  /* 0x00000000ff0d0219 */ /* 0x080fe4000001160d */
[----:B----4-:R-:W-:Y:S02]  /*4560*/  @P0 SHF.L.U32 R11, R4, R33, RZ ;  /* 0x00000021040b0219 */ /* 0x010fe400000006ff */
[----:B------:R-:W-:Y:S02]  /*4570*/  @P0 SHF.R.U64 R6, R6, R0, R7 ;  /* 0x0000000006060219 */ /* 0x000fe40000001207 */
[----:B------:R-:W-:Y:S02]  /*4580*/  @P0 LOP3.LUT R2, R9, R10, RZ, 0xfc, !PT ;  /* 0x0000000a09020212 */ /* 0x000fe400078efcff */
[----:B------:R-:W-:Y:S02]  /*4590*/  @P0 LOP3.LUT R3, R8, R13, RZ, 0xfc, !PT ;  /* 0x0000000d08030212 */ /* 0x000fe400078efcff */
[----:B------:R-:W-:-:S02]  /*45a0*/  @P0 SHF.L.U64.HI R33, R4, R33, R5 ;  /* 0x0000002104210219 */ /* 0x000fc40000010205 */
[----:B------:R-:W-:Y:S01]  /*45b0*/  @P0 LOP3.LUT R4, R11, R6, RZ, 0xfc, !PT ;  /* 0x000000060b040212 */ /* 0x000fe200078efcff */
[C---:B------:R-:W-:Y:S01]  /*45c0*/  IMAD.SHL.U32 R6, R2.reuse, 0x4, RZ ;  /* 0x0000000402067824 */ /* 0x040fe200078e00ff */
[----:B------:R-:W-:Y:S02]  /*45d0*/  @P0 SHF.R.U32.HI R0, RZ, R0, R7 ;  /* 0x00000000ff000219 */ /* 0x000fe40000011607 */
[----:B------:R-:W-:Y:S02]  /*45e0*/  SHF.L.U64.HI R2, R2, 0x2, R3 ;  /* 0x0000000202027819 */ /* 0x000fe40000010203 */
[----:B------:R-:W-:Y:S02]  /*45f0*/  @P0 LOP3.LUT R5, R33, R0, RZ, 0xfc, !PT ;  /* 0x0000000021050212 */ /* 0x000fe400078efcff */
[----:B------:R-:W-:Y:S02]  /*4600*/  SHF.L.W.U32.HI R3, R3, 0x2, R4 ;  /* 0x0000000203037819 */ /* 0x000fe40000010e04 */
[----:B------:R-:W-:-:S02]  /*4610*/  IADD3 RZ, P0, PT, RZ, -R6, RZ ;  /* 0x80000006ffff7210 */ /* 0x000fc40007f1e0ff */
[----:B------:R-:W-:Y:S02]  /*4620*/  LOP3.LUT R7, RZ, R2, RZ, 0x33, !PT ;  /* 0x00000002ff077212 */ /* 0x000fe400078e33ff */
[----:B------:R-:W-:Y:S02]  /*4630*/  SHF.L.W.U32.HI R4, R4, 0x2, R5 ;  /* 0x0000000204047819 */ /* 0x000fe40000010e05 */
[----:B------:R-:W-:Y:S02]  /*4640*/  LOP3.LUT R8, RZ, R3, RZ, 0x33, !PT ;  /* 0x00000003ff087212 */ /* 0x000fe400078e33ff */
[----:B------:R-:W-:Y:S02]  /*4650*/  IADD3.X R7, P0, PT, RZ, R7, RZ, P0, !PT ;  /* 0x00000007ff077210 */ /* 0x000fe4000071e4ff */
[----:B------:R-:W-:Y:S02]  /*4660*/  LOP3.LUT R9, RZ, R4, RZ, 0x33, !PT ;  /* 0x00000004ff097212 */ /* 0x000fe400078e33ff */
[----:B------:R-:W-:-:S02]  /*4670*/  IADD3.X R8, P1, PT, RZ, R8, RZ, P0, !PT ;  /* 0x00000008ff087210 */ /* 0x000fc4000073e4ff */
[----:B------:R-:W-:-:S03]  /*4680*/  ISETP.GT.U32.AND P2, PT, R3, -0x1, PT ;  /* 0xffffffff0300780c */ /* 0x000fc60003f44070 */
[----:B------:R-:W-:Y:S01]  /*4690*/  IMAD.X R9, RZ, RZ, R9, P1 ;  /* 0x000000ffff097224 */ /* 0x000fe200008e0609 */
[----:B------:R-:W-:-:S04]  /*46a0*/  ISETP.GT.AND.EX P0, PT, R4, -0x1, PT, P2 ;  /* 0xffffffff0400780c */ /* 0x000fc80003f04320 */
[----:B------:R-:W-:Y:S02]  /*46b0*/  SEL R0, R4, R9, P0 ;  /* 0x0000000904007207 */ /* 0x000fe40000000000 */
[----:B------:R-:W-:Y:S02]  /*46c0*/  SEL R3, R3, R8, P0 ;  /* 0x0000000803037207 */ /* 0x000fe40000000000 */
[----:B------:R-:W-:Y:S02]  /*46d0*/  ISETP.NE.U32.AND P1, PT, R0, RZ, PT ;  /* 0x000000ff0000720c */ /* 0x000fe40003f25070 */
[----:B------:R-:W-:Y:S02]  /*46e0*/  SEL R7, R2, R7, P0 ;  /* 0x0000000702077207 */ /* 0x000fe40000000000 */
[----:B------:R-:W-:Y:S01]  /*46f0*/  SEL R10, R3, R0, !P1 ;  /* 0x00000000030a7207 */ /* 0x000fe20004800000 */
[----:B------:R-:W-:-:S03]  /*4700*/  @!P0 IMAD.MOV R6, RZ, RZ, -R6 ;  /* 0x000000ffff068224 */ /* 0x000fc600078e0a06 */
[----:B------:R-:W0:Y:S02]  /*4710*/  FLO.U32 R8, R10 ;  /* 0x0000000a00087300 */ /* 0x000e2400000e0000 */
[C---:B0-----:R-:W-:Y:S02]  /*4720*/  IADD3 R9, PT, PT, -R8.reuse, 0x1f, RZ ;  /* 0x0000001f08097810 */ /* 0x041fe40007ffe1ff */
[----:B------:R-:W-:-:S03]  /*4730*/  IADD3 R8, PT, PT, -R8, 0x3f, RZ ;  /* 0x0000003f08087810 */ /* 0x000fc60007ffe1ff */
[----:B------:R-:W-:-:S05]  /*4740*/  @P1 IMAD.MOV R8, RZ, RZ, R9 ;  /* 0x000000ffff081224 */ /* 0x000fca00078e0209 */
[----:B------:R-:W-:-:S13]  /*4750*/  ISETP.NE.AND P1, PT, R8, RZ, PT ;  /* 0x000000ff0800720c */ /* 0x000fda0003f25270 */
[----:B------:R-:W-:Y:S05]  /*4760*/  @!P1 BRA `(.L_x_61) ;  /* 0x0000000000289947 */ /* 0x000fea0003800000 */
[----:B------:R-:W-:Y:S02]  /*4770*/  LOP3.LUT R2, R8, 0x3f, RZ, 0xc0, !PT ;  /* 0x0000003f08027812 */ /* 0x000fe400078ec0ff */
[--C-:B------:R-:W-:Y:S02]  /*4780*/  SHF.R.U64 R6, R6, 0x1, R7.reuse ;  /* 0x0000000106067819 */ /* 0x100fe40000001207 */
[CC--:B------:R-:W-:Y:S02]  /*4790*/  SHF.L.U64.HI R0, R3.reuse, R2.reuse, R0 ;  /* 0x0000000203007219 */ /* 0x0c0fe40000010200 */
[----:B------:R-:W-:Y:S02]  /*47a0*/  SHF.L.U32 R3, R3, R2, RZ ;  /* 0x0000000203037219 */ /* 0x000fe400000006ff */
[----:B------:R-:W-:Y:S02]  /*47b0*/  SHF.R.U32.HI R7, RZ, 0x1, R7 ;  /* 0x00000001ff077819 */ /* 0x000fe40000011607 */
[----:B------:R-:W-:-:S04]  /*47c0*/  LOP3.LUT R2, R8, 0x3f, RZ, 0xc, !PT ;  /* 0x0000003f08027812 */ /* 0x000fc800078e0cff */
[-CC-:B------:R-:W-:Y:S02]  /*47d0*/  SHF.R.U64 R6, R6, R2.reuse, R7.reuse ;  /* 0x0000000206067219 */ /* 0x180fe40000001207 */
[----:B------:R-:W-:Y:S02]  /*47e0*/  SHF.R.U32.HI R7, RZ, R2, R7 ;  /* 0x00000002ff077219 */ /* 0x000fe40000011607 */
[----:B------:R-:W-:Y:S02]  /*47f0*/  LOP3.LUT R3, R3, R6, RZ, 0xfc, !PT ;  /* 0x0000000603037212 */ /* 0x000fe400078efcff */
[----:B------:R-:W-:-:S07]  /*4800*/  LOP3.LUT R0, R0, R7, RZ, 0xfc, !PT ;  /* 0x0000000700007212 */ /* 0x000fce00078efcff */
.L_x_61:
[----:B------:R-:W-:Y:S05]  /*4810*/  BSYNC.RECONVERGENT B1 ;  /* 0x0000000000017941 */ /* 0x000fea0003800200 */
.L_x_60:
[----:B------:R-:W-:Y:S01]  /*4820*/  IMAD.WIDE.U32 R6, R3, 0x2168c235, RZ ;  /* 0x2168c23503067825 */ /* 0x000fe200078e00ff */
[----:B------:R-:W-:-:S03]  /*4830*/  SHF.R.U32.HI R5, RZ, 0x1e, R5 ;  /* 0x0000001eff057819 */ /* 0x000fc60000011605 */
[----:B------:R-:W-:Y:S01]  /*4840*/  IMAD.MOV.U32 R10, RZ, RZ, R7 ;  /* 0x000000ffff0a7224 */ /* 0x000fe200078e0007 */
[----:B------:R-:W-:Y:S01]  /*4850*/  IADD3 RZ, P1, PT, R6, R6, RZ ;  /* 0x0000000606ff7210 */ /* 0x000fe20007f3e0ff */
[----:B------:R-:W-:Y:S01]  /*4860*/  IMAD.MOV.U32 R11, RZ, RZ, RZ ;  /* 0x000000ffff0b7224 */ /* 0x000fe200078e00ff */
[----:B------:R-:W-:Y:S01]  /*4870*/  LEA.HI R4, R4, R5, RZ, 0x1 ;  /* 0x0000000504047211 */ /* 0x000fe200078f08ff */
[----:B------:R-:W-:-:S04]  /*4880*/  IMAD.HI.U32 R2, R0, -0x36f0255e, RZ ;  /* 0xc90fdaa200027827 */ /* 0x000fc800078e00ff */
[----:B------:R-:W-:-:S04]  /*4890*/  IMAD.WIDE.U32 R10, R3, -0x36f0255e, R10 ;  /* 0xc90fdaa2030a7825 */ /* 0x000fc800078e000a */
[C---:B------:R-:W-:Y:S02]  /*48a0*/  IMAD R7, R0.reuse, -0x36f0255e, RZ ;  /* 0xc90fdaa200077824 */ /* 0x040fe400078e02ff */
[----:B------:R-:W-:-:S04]  /*48b0*/  IMAD.WIDE.U32 R10, P2, R0, 0x2168c235, R10 ;  /* 0x2168c235000a7825 */ /* 0x000fc8000784000a */
[----:B------:R-:W-:Y:S01]  /*48c0*/  IMAD.X R2, RZ, RZ, R2, P2 ;  /* 0x000000ffff027224 */ /* 0x000fe200010e0602 */
[----:B------:R-:W-:Y:S02]  /*48d0*/  IADD3 R7, P2, PT, R7, R11, RZ ;  /* 0x0000000b07077210 */ /* 0x000fe40007f5e0ff */
[----:B------:R-:W-:Y:S02]  /*48e0*/  IADD3.X RZ, P1, PT, R10, R10, RZ, P1, !PT ;  /* 0x0000000a0aff7210 */ /* 0x000fe40000f3e4ff */
[C---:B------:R-:W-:Y:S01]  /*48f0*/  ISETP.GT.U32.AND P3, PT, R7.reuse, RZ, PT ;  /* 0x000000ff0700720c */ /* 0x040fe20003f64070 */
[----:B------:R-:W-:Y:S01]  /*4900*/  IMAD.X R3, RZ, RZ, R2, P2 ;  /* 0x000000ffff037224 */ /* 0x000fe200010e0602 */
[----:B------:R-:W-:-:S04]  /*4910*/  IADD3.X R2, P2, PT, R7, R7, RZ, P1, !PT ;  /* 0x0000000707027210 */ /* 0x000fc80000f5e4ff */
[C---:B------:R-:W-:Y:S01]  /*4920*/  ISETP.GT.AND.EX P1, PT, R3.reuse, RZ, PT, P3 ;  /* 0x000000ff0300720c */ /* 0x040fe20003f24330 */
[----:B------:R-:W-:-:S03]  /*4930*/  IMAD.X R0, R3, 0x1, R3, P2 ;  /* 0x0000000103007824 */ /* 0x000fc600010e0603 */
[----:B------:R-:W-:Y:S02]  /*4940*/  SEL R2, R2, R7, P1 ;  /* 0x0000000702027207 */ /* 0x000fe40000800000 */
[----:B------:R-:W-:Y:S02]  /*4950*/  SEL R0, R0, R3, P1 ;  /* 0x0000000300007207 */ /* 0x000fe40000800000 */
[----:B------:R-:W-:-:S05]  /*4960*/  IADD3 R3, P2, PT, R2, 0x1, RZ ;  /* 0x0000000102037810 */ /* 0x000fca0007f5e0ff */
[----:B------:R-:W-:-:S05]  /*4970*/  IMAD.X R0, RZ, RZ, R0, P2 ;  /* 0x000000ffff007224 */ /* 0x000fca00010e0600 */
[----:B------:R-:W-:-:S04]  /*4980*/  SHF.R.U64 R3, R3, 0xa, R0 ;  /* 0x0000000a03037819 */ /* 0x000fc80000001200 */
[----:B------:R-:W-:Y:S02]  /*4990*/  IADD3 R7, P2, PT, R3, 0x1, RZ ;  /* 0x0000000103077810 */ /* 0x000fe40007f5e0ff */
[----:B------:R-:W-:Y:S02]  /*49a0*/  SEL R3, RZ, 0xffffffff, !P1 ;  /* 0xffffffffff037807 */ /* 0x000fe40004800000 */
[----:B------:R-:W-:Y:S02]  /*49b0*/  LEA.HI.X R0, R0, RZ, RZ, 0x16, P2 ;  /* 0x000000ff00007211 */ /* 0x000fe400010fb4ff */
[----:B------:R-:W-:Y:S01]  /*49c0*/  LOP3.LUT P1, R31, R31, 0x80000000, RZ, 0xc0, !PT ;  /* 0x800000001f1f7812 */ /* 0x000fe2000782c0ff */
[----:B------:R-:W-:Y:S01]  /*49d0*/  IMAD.IADD R3, R3, 0x1, -R8 ;  /* 0x0000000103037824 */ /* 0x000fe200078e0a08 */
[--C-:B------:R-:W-:Y:S02]  /*49e0*/  SHF.R.U64 R7, R7, 0x1, R0.reuse ;  /* 0x0000000107077819 */ /* 0x100fe40000001200 */
[----:B------:R-:W-:Y:S01]  /*49f0*/  SHF.R.U32.HI R0, RZ, 0x1, R0 ;  /* 0x00000001ff007819 */ /* 0x000fe20000011600 */
[----:B------:R-:W-:Y:S01]  /*4a00*/  IMAD.SHL.U32 R3, R3, 0x100000, RZ ;  /* 0x0010000003037824 */ /* 0x000fe200078e00ff */
[----:B------:R-:W-:-:S02]  /*4a10*/  IADD3 R6, P2, P3, RZ, RZ, R7 ;  /* 0x000000ffff067210 */ /* 0x000fc40007b5e007 */
[----:B------:R-:W-:Y:S02]  /*4a20*/  @!P0 LOP3.LUT R31, R31, 0x80000000, RZ, 0x3c, !PT ;  /* 0x800000001f1f8812 */ /* 0x000fe400078e3cff */
[----:B------:R-:W-:-:S03]  /*4a30*/  IADD3.X R0, PT, PT, R3, 0x3fe00000, R0, P2, P3 ;  /* 0x3fe0000003007810 */ /* 0x000fc600017e6400 */
[----:B------:R-:W-:Y:S01]  /*4a40*/  @P1 IMAD.MOV R4, RZ, RZ, -R4 ;  /* 0x000000ffff041224 */ /* 0x000fe200078e0a04 */
[----:B------:R-:W-:-:S07]  /*4a50*/  LOP3.LUT R31, R0, R31, RZ, 0xfc, !PT ;  /* 0x0000001f001f7212 */ /* 0x000fce00078efcff */
.L_x_55:
[----:B------:R-:W-:Y:S02]  /*4a60*/  IMAD.MOV.U32 R13, RZ, RZ, 0x0 ;  /* 0x00000000ff0d7424 */ /* 0x000fe400078e00ff */
[----:B------:R-:W-:Y:S02]  /*4a70*/  IMAD.MOV.U32 R7, RZ, RZ, R31 ;  /* 0x000000ffff077224 */ /* 0x000fe400078e001f */
[----:B------:R-:W-:Y:S05]  /*4a80*/  RET.REL.NODEC R12 `(_Z5azuisPd) ;  /* 0xffffffb40c5c7950 */ /* 0x000fea0003c3ffff */
.L_x_62:
[----:B------:R-:W-:-:S00]  /*4a90*/  BRA `(.L_x_62) ;  /* 0xfffffffc00fc7947 */ /* 0x000fc0000383ffff */
[----:B------:R-:W-:-:S00]  /*4aa0*/  NOP ;  /* 0x0000000000007918 */ /* 0x000fc00000000000 */
        /* <DEDUP_REMOVED lines=13> */
.L_x_128:


//--------------------- .text._Z9vermelhosPd      --------------------------
	.section	.text._Z9vermelhosPd,"ax",@progbits
	.align	128
        .global         _Z9vermelhosPd
        .type           _Z9vermelhosPd,@function
        .size           _Z9vermelhosPd,(.L_x_131 - _Z9vermelhosPd)
        .other          _Z9vermelhosPd,@"STO_CUDA_ENTRY STV_DEFAULT"
_Z9vermelhosPd:
.text._Z9vermelhosPd:
        /* <DEDUP_REMOVED lines=25> */
[----:B------:R-:W-:Y:S02]  /*0190*/  ISETP.NE.AND P0, PT, R5, 0x1, PT ;  /* 0x000000010500780c */ /* 0x000fe40003f05270 */
[----:B0-----:R-:W-:-:S04]  /*01a0*/  LEA R16, P1, R2, UR4, 0x3 ;  /* 0x0000000402107c11 */ /* 0x001fc8000f8218ff */
[----:B------:R-:W-:-:S07]  /*01b0*/  LEA.HI.X R17, R2, UR5, R3, 0x3, P1 ;  /* 0x0000000502117c11 */ /* 0x000fce00088f1c03 */
[----:B-1----:R-:W2:Y:S01]  /*01c0*/  @!P0 LDG.E.64 R2, desc[UR8][R16.64+0x8] ;  /* 0x0000080810028981 */ /* 0x002ea2000c1e1b00 */
[----:B------:R-:W0:Y:S01]  /*01d0*/  S2UR UR5, SR_CgaCtaId ;  /* 0x00000000000579c3 */ /* 0x000e220000008800 */
[----:B------:R-:W-:Y:S01]  /*01e0*/  UMOV UR4, 0x400 ;  /* 0x0000040000047882 */ /* 0x000fe20000000000 */
[----:B------:R-:W-:-:S04]  /*01f0*/  LOP3.LUT R5, R4, 0x1, RZ, 0xc0, !PT ;  /* 0x0000000104057812 */ /* 0x000fc800078ec0ff */
[----:B------:R-:W-:Y:S01]  /*0200*/  ISETP.NE.U32.AND P1, PT, R5, 0x1, PT ;  /* 0x000000010500780c */ /* 0x000fe20003f25070 */
[----:B0-----:R-:W-:-:S06]  /*0210*/  ULEA UR4, UR5, UR4, 0x18 ;  /* 0x0000000405047291 */ /* 0x001fcc000f8ec0ff */
[----:B------:R-:W-:-:S05]  /*0220*/  LEA R4, R7, UR4, 0x6 ;  /* 0x0000000407047c11 */ /* 0x000fca000f8e30ff */
[----:B------:R-:W-:-:S05]  /*0230*/  IMAD R5, R9, 0x8, R4 ;  /* 0x0000000809057824 */ /* 0x000fca00078e0204 */
[----:B--2---:R0:W-:Y:S01]  /*0240*/  @!P0 STS.64 [R5], R2 ;  /* 0x0000000205008388 */ /* 0x0041e20000000a00 */
[----:B------:R-:W-:Y:S06]  /*0250*/  BAR.SYNC.DEFER_BLOCKING 0x0 ;  /* 0x0000000000007b1d */ /* 0x000fec0000010000 */
[----:B------:R-:W-:Y:S05]  /*0260*/  @!P1 EXIT ;  /* 0x000000000000994d */ /* 0x000fea0003800000 */
        /* <DEDUP_REMOVED lines=38> */
[----:B------:R-:W-:Y:S05]  /*04d0*/  CALL.REL.NOINC `($__internal_1_$__cuda_sm20_div_rn_f64_full) ;  /* 0x0000002800c87944 */ /* 0x000fea0003c00000 */
[----:B------:R-:W-:Y:S02]  /*04e0*/  IMAD.MOV.U32 R14, RZ, RZ, R2 ;  /* 0x000000ffff0e7224 */ /* 0x000fe400078e0002 */
[----:B------:R-:W-:-:S07]  /*04f0*/  IMAD.MOV.U32 R15, RZ, RZ, R3 ;  /* 0x000000ffff0f7224 */ /* 0x000fce00078e0003 */
.L_x_65:
[----:B------:R-:W-:Y:S05]  /*0500*/  BSYNC.RECONVERGENT B0 ;  /* 0x0000000000007941 */ /* 0x000fea0003800200 */
.L_x_64:
        /* <DEDUP_REMOVED lines=8> */
[----:B------:R-:W-:Y:S05]  /*0590*/  CALL.REL.NOINC `($_Z9vermelhosPd$__internal_accurate_pow) ;  /* 0x0000003000087944 */ /* 0x000fea0003c00000 */
[----:B------:R-:W-:Y:S05]  /*05a0*/  BSYNC.RECONVERGENT B0 ;  /* 0x0000000000007941 */ /* 0x000fea0003800200 */
.L_x_66:
        /* <DEDUP_REMOVED lines=17> */
.L_x_68:
[----:B------:R-:W-:Y:S05]  /*06c0*/  BSYNC.RECONVERGENT B0 ;  /* 0x0000000000007941 */ /* 0x000fea0003800200 */
.L_x_67:
        /* <DEDUP_REMOVED lines=30> */
[----:B------:R-:W-:Y:S05]  /*08b0*/  CALL.REL.NOINC `($_Z9vermelhosPd$__internal_trig_reduction_slowpathd) ;  /* 0x0000003400fc7944 */ /* 0x000fea0003c00000 */
[----:B------:R-:W-:Y:S05]  /*08c0*/  BSYNC.RECONVERGENT B0 ;  /* 0x0000000000007941 */ /* 0x000fea0003800200 */
.L_x_71:
[----:B------:R-:W-:Y:S02]  /*08d0*/  IMAD.MOV.U32 R2, RZ, RZ, R6 ;  /* 0x000000ffff027224 */ /* 0x000fe400078e0006 */
[----:B------:R-:W-:-:S07]  /*08e0*/  IMAD.MOV.U32 R3, RZ, RZ, R7 ;  /* 0x000000ffff037224 */ /* 0x000fce00078e0007 */
.L_x_70:
[----:B------:R-:W-:-:S07]  /*08f0*/  VIADD R0, R4, 0x1 ;  /* 0x0000000104007836 */ /* 0x000fce0000000000 */
.L_x_69:
        /* <DEDUP_REMOVED lines=68> */
.L_x_73:
[----:B------:R-:W-:Y:S05]  /*0d40*/  BSYNC.RECONVERGENT B0 ;  /* 0x0000000000007941 */ /* 0x000fea0003800200 */
.L_x_72:
        /* <DEDUP_REMOVED lines=8> */
[----:B------:R-:W-:Y:S05]  /*0dd0*/  CALL.REL.NOINC `($_Z9vermelhosPd$__internal_accurate_pow) ;  /* 0x0000002400f87944 */ /* 0x000fea0003c00000 */
[----:B------:R-:W-:Y:S05]  /*0de0*/  BSYNC.RECONVERGENT B0 ;  /* 0x0000000000007941 */ /* 0x000fea0003800200 */
.L_x_74:
        /* <DEDUP_REMOVED lines=17> */
.L_x_76:
[----:B------:R-:W-:Y:S05]  /*0f00*/  BSYNC.RECONVERGENT B0 ;  /* 0x0000000000007941 */ /* 0x000fea0003800200 */
.L_x_75:
        /* <DEDUP_REMOVED lines=32> */
.L_x_79:
[----:B------:R-:W-:Y:S02]  /*1110*/  IMAD.MOV.U32 R2, RZ, RZ, R6 ;  /* 0x000000ffff027224 */ /* 0x000fe400078e0006 */
[----:B------:R-:W-:-:S07]  /*1120*/  IMAD.MOV.U32 R3, RZ, RZ, R7 ;  /* 0x000000ffff037224 */ /* 0x000fce00078e0007 */
.L_x_78:
[----:B------:R-:W-:-:S07]  /*1130*/  VIADD R0, R4, 0x1 ;  /* 0x0000000104007836 */ /* 0x000fce0000000000 */
.L_x_77:
        /* <DEDUP_REMOVED lines=35> */
[----:B------:R-:W-:Y:S05]  /*1370*/  CALL.REL.NOINC `($_Z9vermelhosPd$__internal_accurate_pow) ;  /* 0x0000002000907944 */ /* 0x000fea0003c00000 */
[----:B------:R-:W-:Y:S05]  /*1380*/  BSYNC.RECONVERGENT B0 ;  /* 0x0000000000007941 */ /* 0x000fea0003800200 */
.L_x_80:
        /* <DEDUP_REMOVED lines=13> */
.L_x_82:
[----:B------:R-:W-:Y:S05]  /*1460*/  BSYNC.RECONVERGENT B0 ;  /* 0x0000000000007941 */ /* 0x000fea0003800200 */
.L_x_81:
        /* <DEDUP_REMOVED lines=8> */
[----:B------:R-:W-:Y:S05]  /*14f0*/  CALL.REL.NOINC `($_Z9vermelhosPd$__internal_accurate_pow) ;  /* 0x0000002000307944 */ /* 0x000fea0003c00000 */
[----:B------:R-:W-:Y:S05]  /*1500*/  BSYNC.RECONVERGENT B0 ;  /* 0x0000000000007941 */ /* 0x000fea0003800200 */
.L_x_83:
        /* <DEDUP_REMOVED lines=17> */
.L_x_85:
[----:B------:R-:W-:Y:S05]  /*1620*/  BSYNC.RECONVERGENT B0 ;  /* 0x0000000000007941 */ /* 0x000fea0003800200 */
.L_x_84:
        /* <DEDUP_REMOVED lines=21> */
[----:B------:R-:W-:Y:S05]  /*1780*/  CALL.REL.NOINC `($__internal_1_$__cuda_sm20_div_rn_f64_full) ;  /* 0x00000018001c7944 */ /* 0x000fea0003c00000 */
.L_x_87:
[----:B------:R-:W-:Y:S05]  /*1790*/  BSYNC.RECONVERGENT B0 ;  /* 0x0000000000007941 */ /* 0x000fea0003800200 */
.L_x_86:
        /* <DEDUP_REMOVED lines=40> */
.L_x_63:
        /* <DEDUP_REMOVED lines=35> */
.L_x_89:
[----:B------:R-:W-:Y:S05]  /*1c50*/  BSYNC.RECONVERGENT B0 ;  /* 0x0000000000007941 */ /* 0x000fea0003800200 */
.L_x_88:
        /* <DEDUP_REMOVED lines=10> */
.L_x_90:
        /* <DEDUP_REMOVED lines=17> */
.L_x_92:
[----:B------:R-:W-:Y:S05]  /*1e10*/  BSYNC.RECONVERGENT B0 ;  /* 0x0000000000007941 */ /* 0x000fea0003800200 */
.L_x_91:
        /* <DEDUP_REMOVED lines=32> */
.L_x_95:
[----:B------:R-:W-:Y:S02]  /*2020*/  IMAD.MOV.U32 R0, RZ, RZ, R4 ;  /* 0x000000ffff007224 */ /* 0x000fe400078e0004 */
[----:B------:R-:W-:Y:S02]  /*2030*/  IMAD.MOV.U32 R30, RZ, RZ, R6 ;  /* 0x000000ffff1e7224 */ /* 0x000fe400078e0006 */
[----:B------:R-:W-:-:S07]  /*2040*/  IMAD.MOV.U32 R31, RZ, RZ, R7 ;  /* 0x000000ffff1f7224 */ /* 0x000fce00078e0007 */
.L_x_94:
[----:B------:R-:W-:-:S07]  /*2050*/  VIADD R0, R0, 0x1 ;  /* 0x0000000100007836 */ /* 0x000fce0000000000 */
.L_x_93:
        /* <DEDUP_REMOVED lines=61> */
.L_x_97:
[----:B------:R-:W-:Y:S05]  /*2430*/  BSYNC.RECONVERGENT B0 ;  /* 0x0000000000007941 */ /* 0x000fea0003800200 */
.L_x_96:
        /* <DEDUP_REMOVED lines=10> */
.L_x_98:
        /* <DEDUP_REMOVED lines=17> */
.L_x_100:
[----:B------:R-:W-:Y:S05]  /*25f0*/  BSYNC.RECONVERGENT B0 ;  /* 0x0000000000007941 */ /* 0x000fea0003800200 */
.L_x_99:
        /* <DEDUP_REMOVED lines=32> */
.L_x_103:
[----:B------:R-:W-:Y:S02]  /*2800*/  IMAD.MOV.U32 R2, RZ, RZ, R6 ;  /* 0x000000ffff027224 */ /* 0x000fe400078e0006 */
[----:B------:R-:W-:-:S07]  /*2810*/  IMAD.MOV.U32 R3, RZ, RZ, R7 ;  /* 0x000000ffff037224 */ /* 0x000fce00078e0007 */
.L_x_102:
[----:B------:R-:W-:-:S07]  /*2820*/  VIADD R0, R4, 0x1 ;  /* 0x0000000104007836 */ /* 0x000fce0000000000 */
.L_x_101:
        /* <DEDUP_REMOVED lines=37> */
.L_x_104:
        /* <DEDUP_REMOVED lines=13> */
.L_x_106:
[----:B------:R-:W-:Y:S05]  /*2b50*/  BSYNC.RECONVERGENT B0 ;  /* 0x0000000000007941 */ /* 0x000fea0003800200 */
.L_x_105:
        /* <DEDUP_REMOVED lines=10> */
.L_x_107:
        /* <DEDUP_REMOVED lines=17> */
.L_x_109:
[----:B------:R-:W-:Y:S05]  /*2d10*/  BSYNC.RECONVERGENT B0 ;  /* 0x0000000000007941 */ /* 0x000fea0003800200 */
.L_x_108:
        /* <DEDUP_REMOVED lines=22> */
.L_x_111:
[----:B------:R-:W-:Y:S05]  /*2e80*/  BSYNC.RECONVERGENT B0 ;  /* 0x0000000000007941 */ /* 0x000fea0003800200 */
.L_x_110:
        /* <DEDUP_REMOVED lines=23> */
        .weak           $__internal_1_$__cuda_sm20_div_rn_f64_full
        .type           $__internal_1_$__cuda_sm20_div_rn_f64_full,@function
        .size           $__internal_1_$__cuda_sm20_div_rn_f64_full,($_Z9vermelhosPd$__internal_accurate_pow - $__internal_1_$__cuda_sm20_div_rn_f64_full)
$__internal_1_$__cuda_sm20_div_rn_f64_full:
        /* <DEDUP_REMOVED lines=66> */
.L_x_113:
        /* <DEDUP_REMOVED lines=16> */
.L_x_116:
[----:B------:R-:W-:Y:S01]  /*3520*/  LOP3.LUT R33, R7, 0x80000, RZ, 0xfc, !PT ;  /* 0x0008000007217812 */ /* 0x000fe200078efcff */
[----:B------:R-:W-:Y:S01]  /*3530*/  IMAD.MOV.U32 R32, RZ, RZ, R6 ;  /* 0x000000ffff207224 */ /* 0x000fe200078e0006 */
[----:B------:R-:W-:Y:S06]  /*3540*/  BRA `(.L_x_114) ;  /* 0x0000000000087947 */ /* 0x000fec0003800000 */
.L_x_115:
[----:B------:R-:W-:Y:S01]  /*3550*/  LOP3.LUT R33, R11, 0x80000, RZ, 0xfc, !PT ;  /* 0x000800000b217812 */ /* 0x000fe200078efcff */
[----:B------:R-:W-:-:S07]  /*3560*/  IMAD.MOV.U32 R32, RZ, RZ, R10 ;  /* 0x000000ffff207224 */ /* 0x000fce00078e000a */
.L_x_114:
[----:B------:R-:W-:Y:S05]  /*3570*/  BSYNC.RECONVERGENT B1 ;  /* 0x0000000000017941 */ /* 0x000fea0003800200 */
.L_x_112:
[----:B------:R-:W-:Y:S02]  /*3580*/  IMAD.MOV.U32 R5, RZ, RZ, 0x0 ;  /* 0x00000000ff057424 */ /* 0x000fe400078e00ff */
[----:B------:R-:W-:Y:S02]  /*3590*/  IMAD.MOV.U32 R2, RZ, RZ, R32 ;  /* 0x000000ffff027224 */ /* 0x000fe400078e0020 */
[----:B------:R-:W-:Y:S01]  /*35a0*/  IMAD.MOV.U32 R3, RZ, RZ, R33 ;  /* 0x000000ffff037224 */ /* 0x000fe200078e0021 */
[----:B------:R-:W-:Y:S06]  /*35b0*/  RET.REL.NODEC R4 `(_Z9vermelhosPd) ;  /* 0xffffffc804907950 */ /* 0x000fec0003c3ffff */
        .type           $_Z9vermelhosPd$__internal_accurate_pow,@function
        .size           $_Z9vermelhosPd$__internal_accurate_pow,($_Z9vermelhosPd$__internal_trig_reduction_slowpathd - $_Z9vermelhosPd$__internal_accurate_pow)
$_Z9vermelhosPd$__internal_accurate_pow:
        /* <DEDUP_REMOVED lines=168> */
.L_x_117:
[----:B------:R-:W-:Y:S01]  /*4040*/  DFMA R6, R6, R8, R8 ;  /* 0x000000080606722b */ /* 0x000fe20000000008 */
[----:B------:R-:W-:Y:S01]  /*4050*/  IMAD.MOV.U32 R4, RZ, RZ, R0 ;  /* 0x000000ffff047224 */ /* 0x000fe200078e0000 */
[----:B------:R-:W-:Y:S01]  /*4060*/  DSETP.NEU.AND P0, PT, |R8|, +INF , PT ;  /* 0x7ff000000800742a */ /* 0x000fe20003f0d200 */
[----:B------:R-:W-:-:S07]  /*4070*/  IMAD.MOV.U32 R5, RZ, RZ, 0x0 ;  /* 0x00000000ff057424 */ /* 0x000fce00078e00ff */
[----:B------:R-:W-:Y:S02]  /*4080*/  FSEL R2, R8, R6, !P0 ;  /* 0x0000000608027208 */ /* 0x000fe40004000000 */
[----:B------:R-:W-:Y:S01]  /*4090*/  FSEL R3, R9, R7, !P0 ;  /* 0x0000000709037208 */ /* 0x000fe20004000000 */
[----:B------:R-:W-:Y:S06]  /*40a0*/  RET.REL.NODEC R4 `(_Z9vermelhosPd) ;  /* 0xffffffbc04d47950 */ /* 0x000fec0003c3ffff */
        .type           $_Z9vermelhosPd$__internal_trig_reduction_slowpathd,@function
        .size           $_Z9vermelhosPd$__internal_trig_reduction_slowpathd,(.L_x_131 - $_Z9vermelhosPd$__internal_trig_reduction_slowpathd)
$_Z9vermelhosPd$__internal_trig_reduction_slowpathd:
        /* <DEDUP_REMOVED lines=23> */
.L_x_122:
        /* <DEDUP_REMOVED lines=29> */
.L_x_121:
[----:B------:R-:W-:-:S05]  /*43f0*/  LOP3.LUT R2, R33, 0x7ff, RZ, 0xc0, !PT ;  /* 0x000007ff21027812 */ /* 0x000fca00078ec0ff */
[----:B------:R-:W-:-:S05]  /*4400*/  VIADD R2, R2, 0xfffffc00 ;  /* 0xfffffc0002027836 */ /* 0x000fca0000000000 */
[----:B------:R-:W-:Y:S02]  /*4410*/  ISETP.GE.U32.AND P0, PT, R2, 0x80, PT ;  /* 0x000000800200780c */ /* 0x000fe40003f06070 */
[----:B------:R-:W-:-:S04]  /*4420*/  IADD3 R2, PT, PT, -R0, 0x13, RZ ;  /* 0x0000001300027810 */ /* 0x000fc80007ffe1ff */
[----:B------:R-:W-:-:S07]  /*4430*/  SEL R2, R2, 0x12, P0 ;  /* 0x0000001202027807 */ /* 0x000fce0000000000 */
.L_x_120:
[----:B------:R-:W-:Y:S05]  /*4440*/  BSYNC.RECONVERGENT B1 ;  /* 0x0000000000017941 */ /* 0x000fea0003800200 */
.L_x_119:
        /* <DEDUP_REMOVED lines=60> */
.L_x_124:
[----:B------:R-:W-:Y:S05]  /*4810*/  BSYNC.RECONVERGENT B1 ;  /* 0x0000000000017941 */ /* 0x000fea0003800200 */
.L_x_123:
        /* <DEDUP_REMOVED lines=36> */
.L_x_118:
[----:B------:R-:W-:Y:S02]  /*4a60*/  IMAD.MOV.U32 R13, RZ, RZ, 0x0 ;  /* 0x00000000ff0d7424 */ /* 0x000fe400078e00ff */
[----:B------:R-:W-:Y:S02]  /*4a70*/  IMAD.MOV.U32 R7, RZ, RZ, R31 ;  /* 0x000000ffff077224 */ /* 0x000fe400078e001f */
[----:B------:R-:W-:Y:S05]  /*4a80*/  RET.REL.NODEC R12 `(_Z9vermelhosPd) ;  /* 0xffffffb40c5c7950 */ /* 0x000fea0003c3ffff */
.L_x_125:
        /* <DEDUP_REMOVED lines=15> */
.L_x_131:


//--------------------- .nv.global.init           --------------------------
	.section	.nv.global.init,"aw",@progbits
	.align	16
.nv.global.init:
	.type		__cudart_sin_cos_coeffs,@object
	.size		__cudart_sin_cos_coeffs,(__cudart_i2opi_d - __cudart_sin_cos_coeffs)
__cudart_sin_cos_coeffs:
        /*0000*/ 	.byte	0x46, 0xd2, 0xb0, 0x2c, 0xf1, 0xe5, 0x5a, 0xbe, 0x92, 0xe3, 0xac, 0x69, 0xe3, 0x1d, 0xc7, 0x3e
        /*0010*/ 	.byte	0xa1, 0x62, 0xdb, 0x19, 0xa0, 0x01, 0x2a, 0xbf, 0x18, 0x08, 0x11, 0x11, 0x11, 0x11, 0x81, 0x3f
        /*0020*/ 	.byte	0x54, 0x55, 0x55, 0x55, 0x55, 0x55, 0xc5, 0xbf, 0x00, 0x00, 0x00, 0x00, 0x00, 0x00, 0x00, 0x00
        /*0030*/ 	.byte	0x00, 0x00, 0x00, 0x00, 0x00, 0x00, 0x00, 0x00, 0x64, 0x81, 0xfd, 0x20, 0x83, 0xff, 0xa8, 0xbd
        /*0040*/ 	.byte	0x28, 0x85, 0xef, 0xc1, 0xa7, 0xee, 0x21, 0x3e, 0xd9, 0xe6, 0x06, 0x8e, 0x4f, 0x7e, 0x92, 0xbe
        /*0050*/ 	.byte	0xe9, 0xbc, 0xdd, 0x19, 0xa0, 0x01, 0xfa, 0x3e, 0x47, 0x5d, 0xc1, 0x16, 0x6c, 0xc1, 0x56, 0xbf
        /*0060*/ 	.byte	0x51, 0x55, 0x55, 0x55, 0x55, 0x55, 0xa5, 0x3f, 0x00, 0x00, 0x00, 0x00, 0x00, 0x00, 0xe0, 0xbf
        /*0070*/ 	.byte	0x00, 0x00, 0x00, 0x00, 0x00, 0x00, 0xf0, 0x3f, 0x00, 0x00, 0x00, 0x00, 0x00, 0x00, 0x00, 0x00
	.type		__cudart_i2opi_d,@object
	.size		__cudart_i2opi_d,(.L_10 - __cudart_i2opi_d)
__cudart_i2opi_d:
        /* <DEDUP_REMOVED lines=9> */
.L_10:


//--------------------- .nv.shared._Z5azuisPd     --------------------------
	.section	.nv.shared._Z5azuisPd,"aw",@nobits
	.sectionflags	@""
	.align	8
.nv.shared._Z5azuisPd:
	.zero		1536


//--------------------- .nv.shared.reserved.0     --------------------------
	.section	.nv.shared.reserved.0,"aw",@nobits
	.weak		__nv_reservedSMEM_offset_0_alias
	.size		__nv_reservedSMEM_offset_0_alias, 0, 64
	.other		__nv_reservedSMEM_offset_0_alias,@"STO_CUDA_RESERVED_SHARED STV_DEFAULT"
__nv_reservedSMEM_offset_0_alias:
	.zero		0
	.zero		64


//--------------------- .nv.shared._Z9vermelhosPd --------------------------
	.section	.nv.shared._Z9vermelhosPd,"aw",@nobits
	.sectionflags	@""
	.align	8
.nv.shared._Z9vermelhosPd:
	.zero		1536


//--------------------- .nv.constant0._Z5azuisPd  --------------------------
	.section	.nv.constant0._Z5azuisPd,"a",@progbits
	.sectionflags	@""
	.align	4
.nv.constant0._Z5azuisPd:
	.zero		904


//--------------------- .nv.constant0._Z9vermelhosPd --------------------------
	.section	.nv.constant0._Z9vermelhosPd,"a",@progbits
	.sectionflags	@""
	.align	4
.nv.constant0._Z9vermelhosPd:
	.zero		904


//--------------------- SYMBOLS --------------------------

	.type		.nv.reservedSmem.offset0,@object
	.size		.nv.reservedSmem.offset0,0x4
	.type		.nv.reservedSmem.cap,@object
	.size		.nv.reservedSmem.cap,0x4
